//
// Generated by NVIDIA NVVM Compiler
//
// Compiler Build ID: CL-36424714
// Cuda compilation tools, release 13.0, V13.0.88
// Based on NVVM 20.0.0
//

.version 9.0
.target sm_100
.address_size 64

	// .globl	_Z21processPolygonsKernel17DevicePolygonDataS_ffiif
.extern .shared .align 16 .b8 sharedMem[];

.visible .entry _Z21processPolygonsKernel17DevicePolygonDataS_ffiif(
	.param .align 8 .b8 _Z21processPolygonsKernel17DevicePolygonDataS_ffiif_param_0[32],
	.param .align 8 .b8 _Z21processPolygonsKernel17DevicePolygonDataS_ffiif_param_1[32],
	.param .f32 _Z21processPolygonsKernel17DevicePolygonDataS_ffiif_param_2,
	.param .f32 _Z21processPolygonsKernel17DevicePolygonDataS_ffiif_param_3,
	.param .u32 _Z21processPolygonsKernel17DevicePolygonDataS_ffiif_param_4,
	.param .u32 _Z21processPolygonsKernel17DevicePolygonDataS_ffiif_param_5,
	.param .f32 _Z21processPolygonsKernel17DevicePolygonDataS_ffiif_param_6
)
{
	.reg .pred 	%p<49>;
	.reg .b32 	%r<156>;
	.reg .b32 	%f<139>;
	.reg .b64 	%rd<48>;

	ld.param.u64 	%rd23, [_Z21processPolygonsKernel17DevicePolygonDataS_ffiif_param_1+16];
	ld.param.u64 	%rd22, [_Z21processPolygonsKernel17DevicePolygonDataS_ffiif_param_1+8];
	ld.param.u64 	%rd21, [_Z21processPolygonsKernel17DevicePolygonDataS_ffiif_param_1];
	ld.param.u64 	%rd20, [_Z21processPolygonsKernel17DevicePolygonDataS_ffiif_param_0+16];
	ld.param.u64 	%rd19, [_Z21processPolygonsKernel17DevicePolygonDataS_ffiif_param_0+8];
	ld.param.u64 	%rd18, [_Z21processPolygonsKernel17DevicePolygonDataS_ffiif_param_0];
	ld.param.v2.u32 	{%r75, %r76}, [_Z21processPolygonsKernel17DevicePolygonDataS_ffiif_param_0+24];
	ld.param.f32 	%f46, [_Z21processPolygonsKernel17DevicePolygonDataS_ffiif_param_6];
	mov.u32 	%r79, %ctaid.x;
	mov.u32 	%r80, %ntid.x;
	mov.u32 	%r81, %tid.x;
	mad.lo.s32 	%r1, %r79, %r80, %r81;
	setp.ge.s32 	%p3, %r1, %r75;
	@%p3 bra 	$L__BB0_68;
	cvta.to.global.u64 	%rd24, %rd23;
	cvta.to.global.u64 	%rd25, %rd22;
	cvta.to.global.u64 	%rd1, %rd21;
	cvta.to.global.u64 	%rd26, %rd20;
	cvta.to.global.u64 	%rd27, %rd19;
	cvta.to.global.u64 	%rd2, %rd18;
	mul.wide.s32 	%rd28, %r1, 4;
	add.s64 	%rd29, %rd26, %rd28;
	ld.global.s32 	%rd3, [%rd29];
	add.s64 	%rd30, %rd27, %rd28;
	ld.global.u32 	%r2, [%rd30];
	add.s64 	%rd31, %rd24, %rd28;
	ld.global.s32 	%rd4, [%rd31];
	add.s64 	%rd5, %rd25, %rd28;
	setp.lt.s32 	%p4, %r2, 1;
	mov.b32 	%r133, 0;
	@%p4 bra 	$L__BB0_8;
	and.b32  	%r3, %r2, 3;
	setp.lt.u32 	%p5, %r2, 4;
	mov.b32 	%r130, 0;
	@%p5 bra 	$L__BB0_5;
	and.b32  	%r130, %r2, 2147483644;
	neg.s32 	%r135, %r130;
	shl.b64 	%rd32, %rd3, 3;
	add.s64 	%rd33, %rd32, %rd2;
	add.s64 	%rd45, %rd33, 16;
	mov.u32 	%r85, sharedMem;
	add.s32 	%r134, %r85, 16;
$L__BB0_4:
	ld.global.f32 	%f47, [%rd45+-16];
	ld.global.f32 	%f48, [%rd45+-12];
	ld.global.f32 	%f49, [%rd45+-8];
	ld.global.f32 	%f50, [%rd45+-4];
	st.shared.v4.f32 	[%r134+-16], {%f47, %f48, %f49, %f50};
	ld.global.f32 	%f51, [%rd45];
	ld.global.f32 	%f52, [%rd45+4];
	ld.global.f32 	%f53, [%rd45+8];
	ld.global.f32 	%f54, [%rd45+12];
	st.shared.v4.f32 	[%r134], {%f51, %f52, %f53, %f54};
	add.s32 	%r135, %r135, 4;
	add.s64 	%rd45, %rd45, 32;
	add.s32 	%r134, %r134, 32;
	setp.eq.s32 	%p6, %r135, 0;
	@%p6 bra 	$L__BB0_5;
	bra.uni 	$L__BB0_4;
$L__BB0_5:
	setp.eq.s32 	%p7, %r3, 0;
	mov.u32 	%r133, %r2;
	@%p7 bra 	$L__BB0_8;
	shl.b32 	%r86, %r130, 3;
	mov.u32 	%r87, sharedMem;
	add.s32 	%r132, %r87, %r86;
	cvt.u64.u32 	%rd34, %r130;
	add.s64 	%rd35, %rd3, %rd34;
	shl.b64 	%rd36, %rd35, 3;
	add.s64 	%rd37, %rd36, %rd2;
	add.s64 	%rd44, %rd37, 4;
	neg.s32 	%r131, %r3;
$L__BB0_7:
	.pragma "nounroll";
	ld.global.f32 	%f55, [%rd44+-4];
	ld.global.f32 	%f56, [%rd44];
	st.shared.v2.f32 	[%r132], {%f55, %f56};
	add.s32 	%r132, %r132, 8;
	add.s64 	%rd44, %rd44, 8;
	add.s32 	%r131, %r131, 1;
	setp.ne.s32 	%p8, %r131, 0;
	mov.u32 	%r133, %r2;
	@%p8 bra 	$L__BB0_7;
$L__BB0_8:
	setp.eq.s32 	%p9, %r133, 0;
	mov.b32 	%r149, 0;
	@%p9 bra 	$L__BB0_56;
	add.s32 	%r14, %r133, -1;
	setp.eq.s32 	%p11, %r14, 0;
	mov.pred 	%p48, -1;
	mov.b32 	%r147, 0;
	mov.u32 	%r148, %r147;
	@%p11 bra 	$L__BB0_41;
	mov.u32 	%r94, sharedMem;
	add.s32 	%r136, %r94, 8;
	and.b32  	%r147, %r133, 2147483646;
	neg.s32 	%r139, %r147;
	mov.b32 	%r140, 0;
	mov.b32 	%r137, 1;
	mov.u32 	%r138, %r14;
	mov.u32 	%r149, %r140;
$L__BB0_11:
	add.s32 	%r96, %r138, -1;
	add.s32 	%r26, %r137, 1;
	setp.ne.s32 	%p12, %r96, -1;
	setp.eq.s32 	%p13, %r96, -1;
	selp.b32 	%r27, 0, %r137, %p13;
	ld.shared.v2.f32 	{%f127, %f128}, [%r136+-8];
	shl.b32 	%r97, %r149, 3;
	add.s32 	%r99, %r94, %r97;
	add.s32 	%r28, %r99, 8192;
	st.shared.v2.f32 	[%r99+8192], {%f127, %f128};
	@%p12 bra 	$L__BB0_14;
	ld.shared.f32 	%f57, [sharedMem];
	sub.f32 	%f58, %f127, %f57;
	abs.f32 	%f59, %f58;
	setp.geu.f32 	%p14, %f59, 0f3727C5AC;
	@%p14 bra 	$L__BB0_14;
	ld.shared.f32 	%f60, [sharedMem+4];
	sub.f32 	%f61, %f128, %f60;
	abs.f32 	%f62, %f61;
	setp.lt.f32 	%p15, %f62, 0f3727C5AC;
	add.s32 	%r142, %r149, 1;
	@%p15 bra 	$L__BB0_25;
$L__BB0_14:
	shl.b32 	%r100, %r27, 3;
	add.s32 	%r30, %r94, %r100;
	and.b32  	%r102, %r140, 1;
	setp.eq.b32 	%p16, %r102, 1;
	@%p16 bra 	$L__BB0_18;
	ld.shared.f32 	%f66, [%r30];
	sub.f32 	%f67, %f127, %f66;
	abs.f32 	%f68, %f67;
	setp.geu.f32 	%p18, %f68, 0f3727C5AC;
	@%p18 bra 	$L__BB0_17;
	add.f32 	%f127, %f46, %f127;
	bra.uni 	$L__BB0_21;
$L__BB0_17:
	add.f32 	%f128, %f46, %f128;
	bra.uni 	$L__BB0_21;
$L__BB0_18:
	ld.shared.f32 	%f63, [%r30];
	sub.f32 	%f64, %f127, %f63;
	abs.f32 	%f65, %f64;
	setp.geu.f32 	%p17, %f65, 0f3727C5AC;
	@%p17 bra 	$L__BB0_20;
	sub.f32 	%f127, %f127, %f46;
	bra.uni 	$L__BB0_21;
$L__BB0_20:
	sub.f32 	%f128, %f128, %f46;
$L__BB0_21:
	st.shared.v2.f32 	[%r28+8], {%f127, %f128};
	ld.shared.f32 	%f9, [%r136+-8];
	ld.shared.f32 	%f10, [%r30];
	sub.f32 	%f69, %f9, %f10;
	abs.f32 	%f70, %f69;
	setp.geu.f32 	%p19, %f70, 0f3727C5AC;
	@%p19 bra 	$L__BB0_23;
	ld.shared.f32 	%f72, [%r30+4];
	ld.shared.f32 	%f73, [%r136+-4];
	sub.f32 	%f74, %f72, %f73;
	add.f32 	%f128, %f128, %f74;
	bra.uni 	$L__BB0_24;
$L__BB0_23:
	sub.f32 	%f71, %f10, %f9;
	add.f32 	%f127, %f127, %f71;
$L__BB0_24:
	add.s32 	%r142, %r149, 3;
	st.shared.v2.f32 	[%r28+16], {%f127, %f128};
	add.s32 	%r140, %r140, 1;
$L__BB0_25:
	setp.ne.s32 	%p20, %r138, 1;
	setp.eq.s32 	%p21, %r138, 1;
	selp.b32 	%r35, 0, %r26, %p21;
	ld.shared.v2.f32 	{%f131, %f132}, [%r136];
	shl.b32 	%r103, %r142, 3;
	add.s32 	%r105, %r94, %r103;
	add.s32 	%r36, %r105, 8192;
	st.shared.v2.f32 	[%r105+8192], {%f131, %f132};
	@%p20 bra 	$L__BB0_28;
	ld.shared.f32 	%f75, [sharedMem];
	sub.f32 	%f76, %f131, %f75;
	abs.f32 	%f77, %f76;
	setp.geu.f32 	%p22, %f77, 0f3727C5AC;
	@%p22 bra 	$L__BB0_28;
	ld.shared.f32 	%f78, [sharedMem+4];
	sub.f32 	%f79, %f132, %f78;
	abs.f32 	%f80, %f79;
	setp.lt.f32 	%p23, %f80, 0f3727C5AC;
	add.s32 	%r149, %r142, 1;
	@%p23 bra 	$L__BB0_39;
$L__BB0_28:
	shl.b32 	%r106, %r35, 3;
	add.s32 	%r38, %r94, %r106;
	and.b32  	%r108, %r140, 1;
	setp.eq.b32 	%p24, %r108, 1;
	not.pred 	%p25, %p24;
	@%p25 bra 	$L__BB0_32;
	ld.shared.f32 	%f81, [%r38];
	sub.f32 	%f82, %f131, %f81;
	abs.f32 	%f83, %f82;
	setp.lt.f32 	%p26, %f83, 0f3727C5AC;
	@%p26 bra 	$L__BB0_31;
	sub.f32 	%f132, %f132, %f46;
	bra.uni 	$L__BB0_35;
$L__BB0_31:
	sub.f32 	%f131, %f131, %f46;
	bra.uni 	$L__BB0_35;
$L__BB0_32:
	ld.shared.f32 	%f84, [%r38];
	sub.f32 	%f85, %f131, %f84;
	abs.f32 	%f86, %f85;
	setp.lt.f32 	%p27, %f86, 0f3727C5AC;
	@%p27 bra 	$L__BB0_34;
	add.f32 	%f132, %f46, %f132;
	bra.uni 	$L__BB0_35;
$L__BB0_34:
	add.f32 	%f131, %f46, %f131;
$L__BB0_35:
	st.shared.v2.f32 	[%r36+8], {%f131, %f132};
	ld.shared.f32 	%f23, [%r136];
	ld.shared.f32 	%f24, [%r38];
	sub.f32 	%f87, %f23, %f24;
	abs.f32 	%f88, %f87;
	setp.lt.f32 	%p28, %f88, 0f3727C5AC;
	@%p28 bra 	$L__BB0_37;
	sub.f32 	%f89, %f24, %f23;
	add.f32 	%f131, %f131, %f89;
	bra.uni 	$L__BB0_38;
$L__BB0_37:
	ld.shared.f32 	%f90, [%r38+4];
	ld.shared.f32 	%f91, [%r136+4];
	sub.f32 	%f92, %f90, %f91;
	add.f32 	%f132, %f132, %f92;
$L__BB0_38:
	add.s32 	%r149, %r142, 3;
	st.shared.v2.f32 	[%r36+16], {%f131, %f132};
	add.s32 	%r140, %r140, 1;
$L__BB0_39:
	add.s32 	%r139, %r139, 2;
	add.s32 	%r138, %r138, -2;
	add.s32 	%r137, %r137, 2;
	add.s32 	%r136, %r136, 16;
	setp.ne.s32 	%p29, %r139, 0;
	@%p29 bra 	$L__BB0_11;
	and.b32  	%r109, %r140, 1;
	setp.eq.b32 	%p30, %r109, 1;
	not.pred 	%p48, %p30;
	mov.u32 	%r148, %r149;
$L__BB0_41:
	and.b32  	%r110, %r133, 1;
	setp.eq.b32 	%p31, %r110, 1;
	not.pred 	%p32, %p31;
	@%p32 bra 	$L__BB0_56;
	add.s32 	%r111, %r147, 1;
	setp.eq.s32 	%p33, %r111, %r133;
	selp.b32 	%r51, 0, %r111, %p33;
	shl.b32 	%r112, %r147, 3;
	mov.u32 	%r113, sharedMem;
	add.s32 	%r52, %r113, %r112;
	ld.shared.v2.f32 	{%f135, %f136}, [%r52];
	shl.b32 	%r114, %r148, 3;
	add.s32 	%r115, %r113, %r114;
	add.s32 	%r53, %r115, 8192;
	st.shared.v2.f32 	[%r115+8192], {%f135, %f136};
	setp.ne.s32 	%p34, %r147, %r14;
	@%p34 bra 	$L__BB0_45;
	ld.shared.f32 	%f93, [sharedMem];
	sub.f32 	%f94, %f135, %f93;
	abs.f32 	%f95, %f94;
	setp.geu.f32 	%p35, %f95, 0f3727C5AC;
	@%p35 bra 	$L__BB0_45;
	ld.shared.f32 	%f96, [sharedMem+4];
	sub.f32 	%f97, %f136, %f96;
	abs.f32 	%f98, %f97;
	setp.lt.f32 	%p36, %f98, 0f3727C5AC;
	add.s32 	%r149, %r148, 1;
	@%p36 bra 	$L__BB0_56;
$L__BB0_45:
	shl.b32 	%r116, %r51, 3;
	add.s32 	%r55, %r113, %r116;
	@%p48 bra 	$L__BB0_49;
	ld.shared.f32 	%f99, [%r55];
	sub.f32 	%f100, %f135, %f99;
	abs.f32 	%f101, %f100;
	setp.lt.f32 	%p37, %f101, 0f3727C5AC;
	@%p37 bra 	$L__BB0_48;
	sub.f32 	%f136, %f136, %f46;
	bra.uni 	$L__BB0_52;
$L__BB0_48:
	sub.f32 	%f135, %f135, %f46;
	bra.uni 	$L__BB0_52;
$L__BB0_49:
	ld.shared.f32 	%f102, [%r55];
	sub.f32 	%f103, %f135, %f102;
	abs.f32 	%f104, %f103;
	setp.lt.f32 	%p38, %f104, 0f3727C5AC;
	@%p38 bra 	$L__BB0_51;
	add.f32 	%f136, %f46, %f136;
	bra.uni 	$L__BB0_52;
$L__BB0_51:
	add.f32 	%f135, %f46, %f135;
$L__BB0_52:
	st.shared.v2.f32 	[%r53+8], {%f135, %f136};
	ld.shared.f32 	%f37, [%r52];
	ld.shared.f32 	%f38, [%r55];
	sub.f32 	%f105, %f37, %f38;
	abs.f32 	%f106, %f105;
	setp.lt.f32 	%p39, %f106, 0f3727C5AC;
	@%p39 bra 	$L__BB0_54;
	sub.f32 	%f107, %f38, %f37;
	add.f32 	%f135, %f135, %f107;
	bra.uni 	$L__BB0_55;
$L__BB0_54:
	ld.shared.f32 	%f108, [%r55+4];
	ld.shared.f32 	%f109, [%r52+4];
	sub.f32 	%f110, %f108, %f109;
	add.f32 	%f136, %f136, %f110;
$L__BB0_55:
	add.s32 	%r149, %r148, 3;
	st.shared.v2.f32 	[%r53+16], {%f135, %f136};
$L__BB0_56:
	setp.lt.s32 	%p40, %r149, 1;
	@%p40 bra 	$L__BB0_60;
	mov.u32 	%r118, sharedMem;
	add.s32 	%r119, %r118, 8192;
	ld.shared.v2.f32 	{%f43, %f45}, [sharedMem+8192];
	shl.b32 	%r120, %r149, 3;
	add.s32 	%r58, %r119, %r120;
	ld.shared.f32 	%f111, [%r58+-8];
	sub.f32 	%f112, %f43, %f111;
	abs.f32 	%f113, %f112;
	setp.gt.f32 	%p41, %f113, 0f3727C5AC;
	@%p41 bra 	$L__BB0_59;
	add.s32 	%r123, %r120, %r118;
	ld.shared.f32 	%f114, [%r123+8188];
	sub.f32 	%f115, %f45, %f114;
	abs.f32 	%f116, %f115;
	setp.leu.f32 	%p42, %f116, 0f3727C5AC;
	@%p42 bra 	$L__BB0_60;
$L__BB0_59:
	add.s32 	%r149, %r149, 1;
	st.shared.v2.f32 	[%r58], {%f43, %f45};
$L__BB0_60:
	setp.lt.s32 	%p43, %r149, 1;
	@%p43 bra 	$L__BB0_67;
	and.b32  	%r61, %r149, 3;
	setp.lt.u32 	%p44, %r149, 4;
	mov.b32 	%r153, 0;
	@%p44 bra 	$L__BB0_64;
	and.b32  	%r153, %r149, 2147483644;
	neg.s32 	%r152, %r153;
	shl.b64 	%rd38, %rd4, 3;
	add.s64 	%rd39, %rd38, %rd1;
	add.s64 	%rd46, %rd39, 16;
	mov.u32 	%r126, sharedMem;
	add.s32 	%r151, %r126, 8208;
$L__BB0_63:
	ld.shared.v4.f32 	{%f117, %f118, %f119, %f120}, [%r151+-16];
	st.global.f32 	[%rd46+-16], %f117;
	st.global.f32 	[%rd46+-12], %f118;
	st.global.f32 	[%rd46+-8], %f119;
	st.global.f32 	[%rd46+-4], %f120;
	ld.shared.v4.f32 	{%f121, %f122, %f123, %f124}, [%r151];
	st.global.f32 	[%rd46], %f121;
	st.global.f32 	[%rd46+4], %f122;
	st.global.f32 	[%rd46+8], %f123;
	st.global.f32 	[%rd46+12], %f124;
	add.s32 	%r152, %r152, 4;
	add.s64 	%rd46, %rd46, 32;
	add.s32 	%r151, %r151, 32;
	setp.ne.s32 	%p45, %r152, 0;
	@%p45 bra 	$L__BB0_63;
$L__BB0_64:
	setp.eq.s32 	%p46, %r61, 0;
	@%p46 bra 	$L__BB0_67;
	shl.b32 	%r127, %r153, 3;
	mov.u32 	%r128, sharedMem;
	add.s32 	%r129, %r127, %r128;
	add.s32 	%r155, %r129, 8192;
	cvt.u64.u32 	%rd40, %r153;
	add.s64 	%rd41, %rd4, %rd40;
	shl.b64 	%rd42, %rd41, 3;
	add.s64 	%rd43, %rd42, %rd1;
	add.s64 	%rd47, %rd43, 4;
	neg.s32 	%r154, %r61;
$L__BB0_66:
	.pragma "nounroll";
	ld.shared.v2.f32 	{%f125, %f126}, [%r155];
	st.global.f32 	[%rd47+-4], %f125;
	st.global.f32 	[%rd47], %f126;
	add.s32 	%r155, %r155, 8;
	add.s64 	%rd47, %rd47, 8;
	add.s32 	%r154, %r154, 1;
	setp.ne.s32 	%p47, %r154, 0;
	@%p47 bra 	$L__BB0_66;
$L__BB0_67:
	st.global.u32 	[%rd5], %r149;
$L__BB0_68:
	ret;

}


// ===== COMPILED SASS (sm_100) =====

	.target	sm_100

	.elftype	@"ET_EXEC"


//--------------------- .note.nv.tkinfo           --------------------------
	.section	.note.nv.tkinfo,"",@"SHT_NOTE"
	.sectionflags	@"SHF_NOTE_NV_TKINFO"
	.tkinfo
        /*0018*/ 	.word	0x00000002
        /*0030*/ 	.string	""
        /*0030*/ 	.string	"ptxas"
        /*0030*/ 	.string	"Cuda compilation tools, release 13.0, V13.0.88"
        /*0030*/ 	.string	"Build cuda_13.0.r13.0/compiler.36424714_0"
        /*0030*/ 	.string	"-arch sm_100 -m 64 "



//--------------------- .note.nv.cuinfo           --------------------------
	.section	.note.nv.cuinfo,"",@"SHT_NOTE"
	.sectionflags	@"SHF_NOTE_NV_CUINFO"
        /*0018*/ 	.short	0x0002
        /*001a*/ 	.short	0x0064
        /*001c*/ 	.short	0x0082
	.zero		2


//--------------------- .nv.info                  --------------------------
	.section	.nv.info,"",@"SHT_CUDA_INFO"
	.align	4


	//----- nvinfo : EIATTR_REGCOUNT
	.align		4
        /*0000*/ 	.byte	0x04, 0x2f
        /*0002*/ 	.short	(.L_1 - .L_0)
	.align		4
.L_0:
        /*0004*/ 	.word	index@(_Z21processPolygonsKernel17DevicePolygonDataS_ffiif)
        /*0008*/ 	.word	0x0000001e


	//----- nvinfo : EIATTR_FRAME_SIZE
	.align		4
.L_1:
        /*000c*/ 	.byte	0x04, 0x11
        /*000e*/ 	.short	(.L_3 - .L_2)
	.align		4
.L_2:
        /*0010*/ 	.word	index@(_Z21processPolygonsKernel17DevicePolygonDataS_ffiif)
        /*0014*/ 	.word	0x00000000


	//----- nvinfo : EIATTR_MIN_STACK_SIZE
	.align		4
.L_3:
        /*0018*/ 	.byte	0x04, 0x12
        /*001a*/ 	.short	(.L_5 - .L_4)
	.align		4
.L_4:
        /*001c*/ 	.word	index@(_Z21processPolygonsKernel17DevicePolygonDataS_ffiif)
        /*0020*/ 	.word	0x00000000
.L_5:


//--------------------- .nv.compat                --------------------------
	.section	.nv.compat,"",@"SHT_CUDA_COMPAT_INFO"
	.align	4
        /*0000*/ 	.byte	0x02, 0x09, 0x00, 0x00, 0x02, 0x02, 0x01, 0x00, 0x02, 0x05, 0x05, 0x00, 0x03, 0x07, 0x01, 0x01
        /*0010*/ 	.byte	0x02, 0x03, 0x00, 0x00, 0x02, 0x06, 0x01, 0x00, 0x04, 0x0b, 0x08, 0x00, 0x01, 0x00, 0x00, 0x00
        /*0020*/ 	.byte	0x00, 0x00, 0x00, 0x00


//--------------------- .nv.info._Z21processPolygonsKernel17DevicePolygonDataS_ffiif --------------------------
	.section	.nv.info._Z21processPolygonsKernel17DevicePolygonDataS_ffiif,"",@"SHT_CUDA_INFO"
	.sectionflags	@""
	.align	4


	//----- nvinfo : EIATTR_CUDA_API_VERSION
	.align		4
        /*0000*/ 	.byte	0x04, 0x37
        /*0002*/ 	.short	(.L_7 - .L_6)
.L_6:
        /*0004*/ 	.word	0x00000082


	//----- nvinfo : EIATTR_KPARAM_INFO
	.align		4
.L_7:
        /*0008*/ 	.byte	0x04, 0x17
        /*000a*/ 	.short	(.L_9 - .L_8)
.L_8:
        /*000c*/ 	.word	0x00000000
        /*0010*/ 	.short	0x0006
        /*0012*/ 	.short	0x0050
        /*0014*/ 	.byte	0x00, 0xf0, 0x11, 0x00


	//----- nvinfo : EIATTR_KPARAM_INFO
	.align		4
.L_9:
        /*0018*/ 	.byte	0x04, 0x17
        /*001a*/ 	.short	(.L_11 - .L_10)
.L_10:
        /*001c*/ 	.word	0x00000000
        /*0020*/ 	.short	0x0005
        /*0022*/ 	.short	0x004c
        /*0024*/ 	.byte	0x00, 0xf0, 0x11, 0x00


	//----- nvinfo : EIATTR_KPARAM_INFO
	.align		4
.L_11:
        /*0028*/ 	.byte	0x04, 0x17
        /*002a*/ 	.short	(.L_13 - .L_12)
.L_12:
        /*002c*/ 	.word	0x00000000
        /*0030*/ 	.short	0x0004
        /*0032*/ 	.short	0x0048
        /*0034*/ 	.byte	0x00, 0xf0, 0x11, 0x00


	//----- nvinfo : EIATTR_KPARAM_INFO
	.align		4
.L_13:
        /*0038*/ 	.byte	0x04, 0x17
        /*003a*/ 	.short	(.L_15 - .L_14)
.L_14:
        /*003c*/ 	.word	0x00000000
        /*0040*/ 	.short	0x0003
        /*0042*/ 	.short	0x0044
        /*0044*/ 	.byte	0x00, 0xf0, 0x11, 0x00


	//----- nvinfo : EIATTR_KPARAM_INFO
	.align		4
.L_15:
        /*0048*/ 	.byte	0x04, 0x17
        /*004a*/ 	.short	(.L_17 - .L_16)
.L_16:
        /*004c*/ 	.word	0x00000000
        /*0050*/ 	.short	0x0002
        /*0052*/ 	.short	0x0040
        /*0054*/ 	.byte	0x00, 0xf0, 0x11, 0x00


	//----- nvinfo : EIATTR_KPARAM_INFO
	.align		4
.L_17:
        /*0058*/ 	.byte	0x04, 0x17
        /*005a*/ 	.short	(.L_19 - .L_18)
.L_18:
        /*005c*/ 	.word	0x00000000
        /*0060*/ 	.short	0x0001
        /*0062*/ 	.short	0x0020
        /*0064*/ 	.byte	0x00, 0xf0, 0x81, 0x00


	//----- nvinfo : EIATTR_KPARAM_INFO
	.align		4
.L_19:
        /*0068*/ 	.byte	0x04, 0x17
        /*006a*/ 	.short	(.L_21 - .L_20)
.L_20:
        /*006c*/ 	.word	0x00000000
        /*0070*/ 	.short	0x0000
        /*0072*/ 	.short	0x0000
        /*0074*/ 	.byte	0x00, 0xf0, 0x81, 0x00


	//----- nvinfo : EIATTR_SPARSE_MMA_MASK
	.align		4
.L_21:
        /*0078*/ 	.byte	0x03, 0x50
        /*007a*/ 	.short	0x0000


	//----- nvinfo : EIATTR_MAXREG_COUNT
	.align		4
        /*007c*/ 	.byte	0x03, 0x1b
        /*007e*/ 	.short	0x00ff


	//----- nvinfo : EIATTR_MERCURY_ISA_VERSION
	.align		4
        /*0080*/ 	.byte	0x03, 0x5f
        /*0082*/ 	.short	0x0101


	//----- nvinfo : EIATTR_VRC_CTA_INIT_COUNT
	.align		4
        /*0084*/ 	.byte	0x02, 0x4a
	.zero		1
	.zero		1


	//----- nvinfo : EIATTR_EXIT_INSTR_OFFSETS
	.align		4
        /*0088*/ 	.byte	0x04, 0x1c
        /*008a*/ 	.short	(.L_23 - .L_22)


	//   ....[0]....
.L_22:
        /*008c*/ 	.word	0x00000070


	//   ....[1]....
        /*0090*/ 	.word	0x00001db0


	//----- nvinfo : EIATTR_CRS_STACK_SIZE
	.align		4
.L_23:
        /*0094*/ 	.byte	0x04, 0x1e
        /*0096*/ 	.short	(.L_25 - .L_24)
.L_24:
        /*0098*/ 	.word	0x00000000


	//----- nvinfo : EIATTR_CBANK_PARAM_SIZE
	.align		4
.L_25:
        /*009c*/ 	.byte	0x03, 0x19
        /*009e*/ 	.short	0x0054


	//----- nvinfo : EIATTR_PARAM_CBANK
	.align		4
        /*00a0*/ 	.byte	0x04, 0x0a
        /*00a2*/ 	.short	(.L_27 - .L_26)
	.align		4
.L_26:
        /*00a4*/ 	.word	index@(.nv.constant0._Z21processPolygonsKernel17DevicePolygonDataS_ffiif)
        /*00a8*/ 	.short	0x0380
        /*00aa*/ 	.short	0x0054


	//----- nvinfo : EIATTR_SW_WAR
	.align		4
.L_27:
        /*00ac*/ 	.byte	0x04, 0x36
        /*00ae*/ 	.short	(.L_29 - .L_28)
.L_28:
        /*00b0*/ 	.word	0x00000008
.L_29:


//--------------------- .nv.callgraph             --------------------------
	.section	.nv.callgraph,"",@"SHT_CUDA_CALLGRAPH"
	.align	4
	.sectionentsize	8
	.align		4
        /*0000*/ 	.word	0x00000000
	.align		4
        /*0004*/ 	.word	0xffffffff
	.align		4
        /*0008*/ 	.word	0x00000000
	.align		4
        /*000c*/ 	.word	0xfffffffe
	.align		4
        /*0010*/ 	.word	0x00000000
	.align		4
        /*0014*/ 	.word	0xfffffffd
	.align		4
        /*0018*/ 	.word	0x00000000
	.align		4
        /*001c*/ 	.word	0xfffffffc


//--------------------- .text._Z21processPolygonsKernel17DevicePolygonDataS_ffiif --------------------------
	.section	.text._Z21processPolygonsKernel17DevicePolygonDataS_ffiif,"ax",@progbits
	.align	128
        .global         _Z21processPolygonsKernel17DevicePolygonDataS_ffiif
        .type           _Z21processPolygonsKernel17DevicePolygonDataS_ffiif,@function
        .size           _Z21processPolygonsKernel17DevicePolygonDataS_ffiif,(.L_x_49 - _Z21processPolygonsKernel17DevicePolygonDataS_ffiif)
        .other          _Z21processPolygonsKernel17DevicePolygonDataS_ffiif,@"STO_CUDA_ENTRY STV_DEFAULT"
_Z21processPolygonsKernel17DevicePolygonDataS_ffiif:
.text._Z21processPolygonsKernel17DevicePolygonDataS_ffiif:
[----:B------:R-:W-:Y:S01]  /*0000*/  LDC R1, c[0x0][0x37c] ;  /* 0x0000df00ff017b82 */ /* 0x000fe20000000800 */
[----:B------:R-:W0:Y:S07]  /*0010*/  S2R R0, SR_TID.X ;  /* 0x0000000000007919 */ /* 0x000e2e0000002100 */
[----:B------:R-:W0:Y:S01]  /*0020*/  S2UR UR4, SR_CTAID.X ;  /* 0x00000000000479c3 */ /* 0x000e220000002500 */
[----:B------:R-:W1:Y:S07]  /*0030*/  LDCU UR5, c[0x0][0x398] ;  /* 0x00007300ff0577ac */ /* 0x000e6e0008000800 */
[----:B------:R-:W0:Y:S02]  /*0040*/  LDC R9, c[0x0][0x360] ;  /* 0x0000d800ff097b82 */ /* 0x000e240000000800 */
[----:B0-----:R-:W-:-:S05]  /*0050*/  IMAD R9, R9, UR4, R0 ;  /* 0x0000000409097c24 */ /* 0x001fca000f8e0200 */
[----:B-1----:R-:W-:-:S13]  /*0060*/  ISETP.GE.AND P0, PT, R9, UR5, PT ;  /* 0x0000000509007c0c */ /* 0x002fda000bf06270 */
[----:B------:R-:W-:Y:S05]  /*0070*/  @P0 EXIT ;  /* 0x000000000000094d */ /* 0x000fea0003800000 */
[----:B------:R-:W0:Y:S01]  /*0080*/  LDC.64 R2, c[0x0][0x388] ;  /* 0x0000e200ff027b82 */ /* 0x000e220000000a00 */
[----:B------:R-:W1:Y:S07]  /*0090*/  LDCU.64 UR6, c[0x0][0x358] ;  /* 0x00006b00ff0677ac */ /* 0x000e6e0008000a00 */
[----:B------:R-:W2:Y:S08]  /*00a0*/  LDC.64 R6, c[0x0][0x3b0] ;  /* 0x0000ec00ff067b82 */ /* 0x000eb00000000a00 */
[----:B------:R-:W3:Y:S01]  /*00b0*/  LDC.64 R4, c[0x0][0x390] ;  /* 0x0000e400ff047b82 */ /* 0x000ee20000000a00 */
[----:B0-----:R-:W-:-:S07]  /*00c0*/  IMAD.WIDE R2, R9, 0x4, R2 ;  /* 0x0000000409027825 */ /* 0x001fce00078e0202 */
[----:B------:R-:W0:Y:S01]  /*00d0*/  LDC.64 R26, c[0x0][0x3a8] ;  /* 0x0000ea00ff1a7b82 */ /* 0x000e220000000a00 */
[----:B-1----:R-:W4:Y:S01]  /*00e0*/  LDG.E R2, desc[UR6][R2.64] ;  /* 0x0000000602027981 */ /* 0x002f22000c1e1900 */
[----:B--2---:R-:W-:-:S05]  /*00f0*/  IMAD.WIDE R6, R9, 0x4, R6 ;  /* 0x0000000409067825 */ /* 0x004fca00078e0206 */
[----:B------:R-:W2:Y:S01]  /*0100*/  LDG.E R23, desc[UR6][R6.64] ;  /* 0x0000000606177981 */ /* 0x000ea2000c1e1900 */
[----:B------:R-:W-:Y:S01]  /*0110*/  BSSY.RECONVERGENT B0, `(.L_x_0) ;  /* 0x000004a000007945 */ /* 0x000fe20003800200 */
[----:B------:R-:W-:Y:S02]  /*0120*/  IMAD.MOV.U32 R8, RZ, RZ, RZ ;  /* 0x000000ffff087224 */ /* 0x000fe400078e00ff */
[----:B---3--:R-:W-:-:S04]  /*0130*/  IMAD.WIDE R4, R9, 0x4, R4 ;  /* 0x0000000409047825 */ /* 0x008fc800078e0204 */
[----:B0-----:R-:W-:Y:S01]  /*0140*/  IMAD.WIDE R26, R9, 0x4, R26 ;  /* 0x00000004091a7825 */ /* 0x001fe200078e021a */
[----:B----4-:R-:W-:Y:S02]  /*0150*/  ISETP.GE.AND P0, PT, R2, 0x1, PT ;  /* 0x000000010200780c */ /* 0x010fe40003f06270 */
[----:B--2---:R-:W-:-:S11]  /*0160*/  SHF.R.S32.HI R0, RZ, 0x1f, R23 ;  /* 0x0000001fff007819 */ /* 0x004fd60000011417 */
[----:B------:R-:W-:Y:S05]  /*0170*/  @!P0 BRA `(.L_x_1) ;  /* 0x00000004000c8947 */ /* 0x000fea0003800000 */
[----:B------:R-:W2:Y:S01]  /*0180*/  LDG.E R16, desc[UR6][R4.64] ;  /* 0x0000000604107981 */ /* 0x000ea2000c1e1900 */
[C---:B------:R-:W-:Y:S01]  /*0190*/  ISETP.GE.U32.AND P1, PT, R2.reuse, 0x4, PT ;  /* 0x000000040200780c */ /* 0x040fe20003f26070 */
[----:B------:R-:W-:Y:S01]  /*01a0*/  BSSY.RECONVERGENT B1, `(.L_x_2) ;  /* 0x0000024000017945 */ /* 0x000fe20003800200 */
[----:B------:R-:W-:Y:S01]  /*01b0*/  LOP3.LUT R14, R2, 0x3, RZ, 0xc0, !PT ;  /* 0x00000003020e7812 */ /* 0x000fe200078ec0ff */
[----:B------:R-:W-:-:S03]  /*01c0*/  IMAD.MOV.U32 R3, RZ, RZ, RZ ;  /* 0x000000ffff037224 */ /* 0x000fc600078e00ff */
[----:B------:R-:W-:Y:S02]  /*01d0*/  ISETP.NE.AND P0, PT, R14, RZ, PT ;  /* 0x000000ff0e00720c */ /* 0x000fe40003f05270 */
[----:B--2---:R-:W-:-:S05]  /*01e0*/  SHF.R.S32.HI R19, RZ, 0x1f, R16 ;  /* 0x0000001fff137819 */ /* 0x004fca0000011410 */
[----:B------:R-:W-:Y:S06]  /*01f0*/  @!P1 BRA `(.L_x_3) ;  /* 0x0000000000789947 */ /* 0x000fec0003800000 */
[----:B------:R-:W0:Y:S01]  /*0200*/  S2UR UR5, SR_CgaCtaId ;  /* 0x00000000000579c3 */ /* 0x000e220000008800 */
[----:B------:R-:W1:Y:S01]  /*0210*/  LDCU.64 UR8, c[0x0][0x380] ;  /* 0x00007000ff0877ac */ /* 0x000e620008000a00 */
[----:B------:R-:W-:Y:S01]  /*0220*/  LOP3.LUT R3, R2, 0x7ffffffc, RZ, 0xc0, !PT ;  /* 0x7ffffffc02037812 */ /* 0x000fe200078ec0ff */
[----:B------:R-:W-:-:S04]  /*0230*/  UMOV UR4, 0x400 ;  /* 0x0000040000047882 */ /* 0x000fc80000000000 */
[----:B------:R-:W-:Y:S01]  /*0240*/  IMAD.MOV R15, RZ, RZ, -R3 ;  /* 0x000000ffff0f7224 */ /* 0x000fe200078e0a03 */
[----:B-1----:R-:W-:-:S04]  /*0250*/  LEA R18, P1, R16, UR8, 0x3 ;  /* 0x0000000810127c11 */ /* 0x002fc8000f8218ff */
[----:B------:R-:W-:Y:S01]  /*0260*/  IADD3 R18, P2, PT, R18, 0x10, RZ ;  /* 0x0000001012127810 */ /* 0x000fe20007f5e0ff */
[----:B0-----:R-:W-:Y:S01]  /*0270*/  ULEA UR4, UR5, UR4, 0x18 ;  /* 0x0000000405047291 */ /* 0x001fe2000f8ec0ff */
[----:B------:R-:W-:-:S03]  /*0280*/  LEA.HI.X R21, R16, UR9, R19, 0x3, P1 ;  /* 0x0000000910157c11 */ /* 0x000fc600088f1c13 */
[----:B------:R-:W-:Y:S01]  /*0290*/  UIADD3 UR4, UPT, UPT, UR4, 0x10, URZ ;  /* 0x0000001004047890 */ /* 0x000fe2000fffe0ff */
[----:B------:R-:W-:-:S05]  /*02a0*/  IADD3.X R21, PT, PT, RZ, R21, RZ, P2, !PT ;  /* 0x00000015ff157210 */ /* 0x000fca00017fe4ff */
[----:B------:R-:W-:-:S07]  /*02b0*/  IMAD.U32 R17, RZ, RZ, UR4 ;  /* 0x00000004ff117e24 */ /* 0x000fce000f8e00ff */
.L_x_4:
[----:B------:R-:W-:Y:S02]  /*02c0*/  IMAD.MOV.U32 R12, RZ, RZ, R18 ;  /* 0x000000ffff0c7224 */ /* 0x000fe400078e0012 */
[----:B------:R-:W-:-:S05]  /*02d0*/  IMAD.MOV.U32 R13, RZ, RZ, R21 ;  /* 0x000000ffff0d7224 */ /* 0x000fca00078e0015 */
[----:B------:R-:W2:Y:S04]  /*02e0*/  LDG.E R4, desc[UR6][R12.64+-0x10] ;  /* 0xfffff0060c047981 */ /* 0x000ea8000c1e1900 */
[----:B------:R-:W2:Y:S04]  /*02f0*/  LDG.E R5, desc[UR6][R12.64+-0xc] ;  /* 0xfffff4060c057981 */ /* 0x000ea8000c1e1900 */
[----:B------:R-:W2:Y:S04]  /*0300*/  LDG.E R6, desc[UR6][R12.64+-0x8] ;  /* 0xfffff8060c067981 */ /* 0x000ea8000c1e1900 */
[----:B------:R-:W2:Y:S04]  /*0310*/  LDG.E R7, desc[UR6][R12.64+-0x4] ;  /* 0xfffffc060c077981 */ /* 0x000ea8000c1e1900 */
[----:B------:R-:W3:Y:S04]  /*0320*/  LDG.E R8, desc[UR6][R12.64] ;  /* 0x000000060c087981 */ /* 0x000ee8000c1e1900 */
[----:B------:R-:W3:Y:S04]  /*0330*/  LDG.E R9, desc[UR6][R12.64+0x4] ;  /* 0x000004060c097981 */ /* 0x000ee8000c1e1900 */
[----:B------:R-:W3:Y:S04]  /*0340*/  LDG.E R10, desc[UR6][R12.64+0x8] ;  /* 0x000008060c0a7981 */ /* 0x000ee8000c1e1900 */
[----:B------:R-:W3:Y:S01]  /*0350*/  LDG.E R11, desc[UR6][R12.64+0xc] ;  /* 0x00000c060c0b7981 */ /* 0x000ee2000c1e1900 */
[----:B------:R-:W-:-:S02]  /*0360*/  IADD3 R15, PT, PT, R15, 0x4, RZ ;  /* 0x000000040f0f7810 */ /* 0x000fc40007ffe0ff */
[----:B------:R-:W-:Y:S02]  /*0370*/  IADD3 R18, P2, PT, R12, 0x20, RZ ;  /* 0x000000200c127810 */ /* 0x000fe40007f5e0ff */
[----:B------:R-:W-:-:S03]  /*0380*/  ISETP.NE.AND P1, PT, R15, RZ, PT ;  /* 0x000000ff0f00720c */ /* 0x000fc60003f25270 */
[----:B------:R-:W-:Y:S01]  /*0390*/  IMAD.X R21, RZ, RZ, R13, P2 ;  /* 0x000000ffff157224 */ /* 0x000fe200010e060d */
[----:B--2---:R-:W-:Y:S04]  /*03a0*/  STS.128 [R17+-0x10], R4 ;  /* 0xfffff00411007388 */ /* 0x004fe80000000c00 */
[----:B---3--:R0:W-:Y:S02]  /*03b0*/  STS.128 [R17], R8 ;  /* 0x0000000811007388 */ /* 0x0081e40000000c00 */
[----:B0-----:R-:W-:-:S03]  /*03c0*/  VIADD R17, R17, 0x20 ;  /* 0x0000002011117836 */ /* 0x001fc60000000000 */
[----:B------:R-:W-:Y:S05]  /*03d0*/  @P1 BRA `(.L_x_4) ;  /* 0xfffffffc00b81947 */ /* 0x000fea000383ffff */
.L_x_3:
[----:B------:R-:W-:Y:S05]  /*03e0*/  BSYNC.RECONVERGENT B1 ;  /* 0x0000000000017941 */ /* 0x000fea0003800200 */
.L_x_2:
[----:B------:R-:W-:Y:S01]  /*03f0*/  IMAD.MOV.U32 R8, RZ, RZ, R2 ;  /* 0x000000ffff087224 */ /* 0x000fe200078e0002 */
[----:B------:R-:W-:Y:S06]  /*0400*/  @!P0 BRA `(.L_x_1) ;  /* 0x0000000000688947 */ /* 0x000fec0003800000 */
[----:B------:R-:W0:Y:S01]  /*0410*/  S2UR UR5, SR_CgaCtaId ;  /* 0x00000000000579c3 */ /* 0x000e220000008800 */
[----:B------:R-:W1:Y:S01]  /*0420*/  LDCU.64 UR8, c[0x0][0x380] ;  /* 0x00007000ff0877ac */ /* 0x000e620008000a00 */
[----:B------:R-:W-:Y:S01]  /*0430*/  IADD3 R9, P0, PT, R16, R3, RZ ;  /* 0x0000000310097210 */ /* 0x000fe20007f1e0ff */
[----:B------:R-:W-:Y:S01]  /*0440*/  BSSY.RECONVERGENT B1, `(.L_x_5) ;  /* 0x0000015000017945 */ /* 0x000fe20003800200 */
[----:B------:R-:W-:Y:S01]  /*0450*/  IMAD.MOV R14, RZ, RZ, -R14 ;  /* 0x000000ffff0e7224 */ /* 0x000fe200078e0a0e */
[----:B------:R-:W-:Y:S01]  /*0460*/  UMOV UR4, 0x400 ;  /* 0x0000040000047882 */ /* 0x000fe20000000000 */
[----:B------:R-:W-:Y:S02]  /*0470*/  IADD3.X R4, PT, PT, RZ, R19, RZ, P0, !PT ;  /* 0x00000013ff047210 */ /* 0x000fe400007fe4ff */
[----:B-1----:R-:W-:-:S04]  /*0480*/  LEA R8, P1, R9, UR8, 0x3 ;  /* 0x0000000809087c11 */ /* 0x002fc8000f8218ff */
[----:B------:R-:W-:Y:S01]  /*0490*/  IADD3 R8, P0, PT, R8, 0x4, RZ ;  /* 0x0000000408087810 */ /* 0x000fe20007f1e0ff */
[----:B0-----:R-:W-:Y:S01]  /*04a0*/  ULEA UR4, UR5, UR4, 0x18 ;  /* 0x0000000405047291 */ /* 0x001fe2000f8ec0ff */
[----:B------:R-:W-:-:S05]  /*04b0*/  LEA.HI.X R9, R9, UR9, R4, 0x3, P1 ;  /* 0x0000000909097c11 */ /* 0x000fca00088f1c04 */
[----:B------:R-:W-:Y:S01]  /*04c0*/  LEA R3, R3, UR4, 0x3 ;  /* 0x0000000403037c11 */ /* 0x000fe2000f8e18ff */
[----:B------:R-:W-:-:S07]  /*04d0*/  IMAD.X R9, RZ, RZ, R9, P0 ;  /* 0x000000ffff097224 */ /* 0x000fce00000e0609 */
.L_x_6:
[----:B------:R-:W-:Y:S01]  /*04e0*/  IMAD.MOV.U32 R4, RZ, RZ, R8 ;  /* 0x000000ffff047224 */ /* 0x000fe200078e0008 */
[----:B------:R-:W-:-:S05]  /*04f0*/  MOV R5, R9 ;  /* 0x0000000900057202 */ /* 0x000fca0000000f00 */
[----:B------:R-:W2:Y:S04]  /*0500*/  LDG.E R6, desc[UR6][R4.64+-0x4] ;  /* 0xfffffc0604067981 */ /* 0x000ea8000c1e1900 */
[----:B------:R-:W2:Y:S01]  /*0510*/  LDG.E R7, desc[UR6][R4.64] ;  /* 0x0000000604077981 */ /* 0x000ea2000c1e1900 */
[----:B------:R-:W-:Y:S01]  /*0520*/  VIADD R14, R14, 0x1 ;  /* 0x000000010e0e7836 */ /* 0x000fe20000000000 */
[----:B------:R-:W-:-:S04]  /*0530*/  IADD3 R8, P1, PT, R4, 0x8, RZ ;  /* 0x0000000804087810 */ /* 0x000fc80007f3e0ff */
[----:B------:R-:W-:Y:S01]  /*0540*/  ISETP.NE.AND P0, PT, R14, RZ, PT ;  /* 0x000000ff0e00720c */ /* 0x000fe20003f05270 */
[----:B------:R-:W-:Y:S01]  /*0550*/  IMAD.X R9, RZ, RZ, R5, P1 ;  /* 0x000000ffff097224 */ /* 0x000fe200008e0605 */
[----:B--2---:R0:W-:Y:S02]  /*0560*/  STS.64 [R3], R6 ;  /* 0x0000000603007388 */ /* 0x0041e40000000a00 */
[----:B0-----:R-:W-:-:S09]  /*0570*/  VIADD R3, R3, 0x8 ;  /* 0x0000000803037836 */ /* 0x001fd20000000000 */
[----:B------:R-:W-:Y:S05]  /*0580*/  @P0 BRA `(.L_x_6) ;  /* 0xfffffffc00d40947 */ /* 0x000fea000383ffff */
[----:B------:R-:W-:Y:S05]  /*0590*/  BSYNC.RECONVERGENT B1 ;  /* 0x0000000000017941 */ /* 0x000fea0003800200 */
.L_x_5:
[----:B------:R-:W-:-:S07]  /*05a0*/  MOV R8, R2 ;  /* 0x0000000200087202 */ /* 0x000fce0000000f00 */
.L_x_1:
[----:B------:R-:W-:Y:S05]  /*05b0*/  BSYNC.RECONVERGENT B0 ;  /* 0x0000000000007941 */ /* 0x000fea0003800200 */
.L_x_0:
[----:B------:R-:W-:Y:S01]  /*05c0*/  ISETP.NE.AND P0, PT, R8, RZ, PT ;  /* 0x000000ff0800720c */ /* 0x000fe20003f05270 */
[----:B------:R-:W0:Y:S01]  /*05d0*/  LDCU UR8, c[0x0][0x3d0] ;  /* 0x00007a00ff0877ac */ /* 0x000e220008000800 */
[----:B------:R-:W-:Y:S01]  /*05e0*/  BSSY.RECONVERGENT B2, `(.L_x_7) ;  /* 0x00000c3000027945 */ /* 0x000fe20003800200 */
[----:B------:R-:W-:-:S10]  /*05f0*/  IMAD.MOV.U32 R22, RZ, RZ, RZ ;  /* 0x000000ffff167224 */ /* 0x000fd400078e00ff */
[----:B------:R-:W-:Y:S05]  /*0600*/  @!P0 BRA `(.L_x_8) ;  /* 0x0000000c00008947 */ /* 0x000fea0003800000 */
[----:B------:R-:W-:Y:S01]  /*0610*/  VIADD R9, R8, 0xffffffff ;  /* 0xffffffff08097836 */ /* 0x000fe20000000000 */
[----:B------:R-:W-:Y:S01]  /*0620*/  BSSY.RECONVERGENT B1, `(.L_x_9) ;  /* 0x0000088000017945 */ /* 0x000fe20003800200 */
[----:B------:R-:W-:Y:S01]  /*0630*/  HFMA2 R4, -RZ, RZ, 0, 0 ;  /* 0x00000000ff047431 */ /* 0x000fe200000001ff */
[----:B------:R-:W-:Y:S01]  /*0640*/  PLOP3.LUT P0, PT, PT, PT, PT, 0x80, 0x8 ;  /* 0x000000000008781c */ /* 0x000fe20003f0f070 */
[----:B------:R-:W-:Y:S01]  /*0650*/  IMAD.MOV.U32 R10, RZ, RZ, RZ ;  /* 0x000000ffff0a7224 */ /* 0x000fe200078e00ff */
[----:B------:R-:W-:-:S13]  /*0660*/  ISETP.NE.AND P1, PT, R9, RZ, PT ;  /* 0x000000ff0900720c */ /* 0x000fda0003f25270 */
[----:B------:R-:W-:Y:S05]  /*0670*/  @!P1 BRA `(.L_x_10) ;  /* 0x0000000800089947 */ /* 0x000fea0003800000 */
[----:B------:R-:W1:Y:S01]  /*0680*/  S2UR UR5, SR_CgaCtaId ;  /* 0x00000000000579c3 */ /* 0x000e620000008800 */
[----:B------:R-:W-:Y:S01]  /*0690*/  UMOV UR4, 0x400 ;  /* 0x0000040000047882 */ /* 0x000fe20000000000 */
[----:B------:R-:W-:Y:S01]  /*06a0*/  LOP3.LUT R10, R8, 0x7ffffffe, RZ, 0xc0, !PT ;  /* 0x7ffffffe080a7812 */ /* 0x000fe200078ec0ff */
[----:B------:R-:W-:Y:S01]  /*06b0*/  BSSY.RECONVERGENT B0, `(.L_x_11) ;  /* 0x000007b000007945 */ /* 0x000fe20003800200 */
[----:B------:R-:W-:Y:S01]  /*06c0*/  IMAD.MOV.U32 R11, RZ, RZ, RZ ;  /* 0x000000ffff0b7224 */ /* 0x000fe200078e00ff */
[----:B------:R-:W-:Y:S01]  /*06d0*/  MOV R12, R9 ;  /* 0x00000009000c7202 */ /* 0x000fe20000000f00 */
[----:B------:R-:W-:Y:S02]  /*06e0*/  IMAD.MOV.U32 R16, RZ, RZ, 0x1 ;  /* 0x00000001ff107424 */ /* 0x000fe400078e00ff */
[----:B------:R-:W-:Y:S02]  /*06f0*/  IMAD.MOV.U32 R22, RZ, RZ, RZ ;  /* 0x000000ffff167224 */ /* 0x000fe400078e00ff */
[----:B------:R-:W-:Y:S01]  /*0700*/  IMAD.MOV R14, RZ, RZ, -R10 ;  /* 0x000000ffff0e7224 */ /* 0x000fe200078e0a0a */
[----:B-1----:R-:W-:-:S06]  /*0710*/  ULEA UR4, UR5, UR4, 0x18 ;  /* 0x0000000405047291 */ /* 0x002fcc000f8ec0ff */
[----:B------:R-:W-:-:S04]  /*0720*/  IMAD.U32 R13, RZ, RZ, UR4 ;  /* 0x00000004ff0d7e24 */ /* 0x000fc8000f8e00ff */
[----:B------:R-:W-:-:S07]  /*0730*/  VIADD R15, R13, 0x8 ;  /* 0x000000080d0f7836 */ /* 0x000fce0000000000 */
.L_x_26:
[----:B01----:R-:W1:Y:S01]  /*0740*/  LDS.64 R2, [R15+-0x8] ;  /* 0xfffff8000f027984 */ /* 0x003e620000000a00 */
[----:B------:R-:W-:Y:S01]  /*0750*/  LEA R18, R22, R13, 0x3 ;  /* 0x0000000d16127211 */ /* 0x000fe200078e18ff */
[----:B------:R-:W-:Y:S01]  /*0760*/  VIADD R4, R12, 0xffffffff ;  /* 0xffffffff0c047836 */ /* 0x000fe20000000000 */
[----:B------:R-:W-:Y:S01]  /*0770*/  BSSY.RECONVERGENT B3, `(.L_x_12) ;  /* 0x0000035000037945 */ /* 0x000fe20003800200 */
[----:B------:R-:W-:-:S03]  /*0780*/  VIADD R14, R14, 0x2 ;  /* 0x000000020e0e7836 */ /* 0x000fc60000000000 */
[----:B------:R-:W-:Y:S01]  /*0790*/  BSSY.RELIABLE B4, `(.L_x_13) ;  /* 0x0000015000047945 */ /* 0x000fe20003800100 */
[----:B------:R-:W-:Y:S01]  /*07a0*/  VIADD R17, R16, 0x1 ;  /* 0x0000000110117836 */ /* 0x000fe20000000000 */
[C---:B------:R-:W-:Y:S02]  /*07b0*/  ISETP.NE.AND P2, PT, R4.reuse, -0x1, PT ;  /* 0xffffffff0400780c */ /* 0x040fe40003f45270 */
[----:B------:R-:W-:Y:S02]  /*07c0*/  ISETP.NE.AND P1, PT, R4, -0x1, PT ;  /* 0xffffffff0400780c */ /* 0x000fe40003f25270 */
[----:B------:R-:W-:Y:S02]  /*07d0*/  ISETP.NE.AND P0, PT, R14, RZ, PT ;  /* 0x000000ff0e00720c */ /* 0x000fe40003f05270 */
[----:B------:R-:W-:Y:S01]  /*07e0*/  SEL R6, R16, RZ, P1 ;  /* 0x000000ff10067207 */ /* 0x000fe20000800000 */
[----:B-1----:R1:W-:Y:S06]  /*07f0*/  STS.64 [R18+0x2000], R2 ;  /* 0x0020000212007388 */ /* 0x0023ec0000000a00 */
[----:B------:R-:W-:Y:S05]  /*0800*/  @P2 BRA `(.L_x_14) ;  /* 0x0000000000342947 */ /* 0x000fea0003800000 */
[----:B------:R-:W2:Y:S01]  /*0810*/  S2UR UR5, SR_CgaCtaId ;  /* 0x00000000000579c3 */ /* 0x000ea20000008800 */
[----:B------:R-:W-:Y:S02]  /*0820*/  UMOV UR4, 0x400 ;  /* 0x0000040000047882 */ /* 0x000fe40000000000 */
[----:B--2---:R-:W-:-:S06]  /*0830*/  ULEA UR4, UR5, UR4, 0x18 ;  /* 0x0000000405047291 */ /* 0x004fcc000f8ec0ff */
[----:B------:R-:W-:-:S05]  /*0840*/  MOV R13, UR4 ;  /* 0x00000004000d7c02 */ /* 0x000fca0008000f00 */
[----:B------:R-:W2:Y:S02]  /*0850*/  LDS.64 R4, [R13] ;  /* 0x000000000d047984 */ /* 0x000ea40000000a00 */
[----:B--2---:R-:W-:-:S05]  /*0860*/  FADD R4, R2, -R4 ;  /* 0x8000000402047221 */ /* 0x004fca0000000000 */
[----:B------:R-:W-:-:S13]  /*0870*/  FSETP.GEU.AND P1, PT, |R4|, 9.9999997473787516356e-06, PT ;  /* 0x3727c5ac0400780b */ /* 0x000fda0003f2e200 */
[----:B------:R-:W-:Y:S05]  /*0880*/  @P1 BRA `(.L_x_14) ;  /* 0x0000000000141947 */ /* 0x000fea0003800000 */
[----:B------:R-:W-:Y:S01]  /*0890*/  FADD R5, R3, -R5 ;  /* 0x8000000503057221 */ /* 0x000fe20000000000 */
[----:B------:R-:W-:-:S04]  /*08a0*/  VIADD R20, R22, 0x1 ;  /* 0x0000000116147836 */ /* 0x000fc80000000000 */
[----:B------:R-:W-:-:S13]  /*08b0*/  FSETP.GEU.AND P1, PT, |R5|, 9.9999997473787516356e-06, PT ;  /* 0x3727c5ac0500780b */ /* 0x000fda0003f2e200 */
[----:B------:R-:W-:Y:S05]  /*08c0*/  @!P1 BREAK.RELIABLE B4 ;  /* 0x0000000000049942 */ /* 0x000fea0003800100 */
[----:B------:R-:W-:Y:S05]  /*08d0*/  @!P1 BRA `(.L_x_15) ;  /* 0x0000000000789947 */ /* 0x000fea0003800000 */
.L_x_14:
[----:B0-----:R-:W-:Y:S05]  /*08e0*/  BSYNC.RELIABLE B4 ;  /* 0x0000000000047941 */ /* 0x001fea0003800100 */
.L_x_13:
[----:B------:R-:W-:Y:S01]  /*08f0*/  LOP3.LUT R4, R11, 0x1, RZ, 0xc0, !PT ;  /* 0x000000010b047812 */ /* 0x000fe200078ec0ff */
[----:B------:R-:W-:Y:S03]  /*0900*/  BSSY.RECONVERGENT B4, `(.L_x_16) ;  /* 0x000000f000047945 */ /* 0x000fe60003800200 */
[----:B------:R-:W-:Y:S01]  /*0910*/  ISETP.NE.U32.AND P1, PT, R4, 0x1, PT ;  /* 0x000000010400780c */ /* 0x000fe20003f25070 */
[----:B------:R-:W-:-:S12]  /*0920*/  IMAD R4, R6, 0x8, R13 ;  /* 0x0000000806047824 */ /* 0x000fd800078e020d */
[----:B------:R-:W-:Y:S05]  /*0930*/  @!P1 BRA `(.L_x_17) ;  /* 0x0000000000189947 */ /* 0x000fea0003800000 */
[----:B------:R-:W0:Y:S02]  /*0940*/  LDS R5, [R4] ;  /* 0x0000000004057984 */ /* 0x000e240000000800 */
[----:B0-----:R-:W-:-:S05]  /*0950*/  FADD R5, R2, -R5 ;  /* 0x8000000502057221 */ /* 0x001fca0000000000 */
[----:B------:R-:W-:-:S13]  /*0960*/  FSETP.GEU.AND P1, PT, |R5|, 9.9999997473787516356e-06, PT ;  /* 0x3727c5ac0500780b */ /* 0x000fda0003f2e200 */
[----:B-1----:R-:W-:Y:S01]  /*0970*/  @!P1 FADD R2, R2, UR8 ;  /* 0x0000000802029e21 */ /* 0x002fe20008000000 */
[----:B------:R-:W-:Y:S01]  /*0980*/  @P1 FADD R3, R3, UR8 ;  /* 0x0000000803031e21 */ /* 0x000fe20008000000 */
[----:B------:R-:W-:Y:S06]  /*0990*/  BRA `(.L_x_18) ;  /* 0x0000000000147947 */ /* 0x000fec0003800000 */
.L_x_17:
[----:B------:R-:W0:Y:S02]  /*09a0*/  LDS R5, [R4] ;  /* 0x0000000004057984 */ /* 0x000e240000000800 */
[----:B0-----:R-:W-:-:S05]  /*09b0*/  FADD R5, R2, -R5 ;  /* 0x8000000502057221 */ /* 0x001fca0000000000 */
[----:B------:R-:W-:-:S13]  /*09c0*/  FSETP.GEU.AND P1, PT, |R5|, 9.9999997473787516356e-06, PT ;  /* 0x3727c5ac0500780b */ /* 0x000fda0003f2e200 */
[----:B-1----:R-:W-:Y:S01]  /*09d0*/  @!P1 FADD R2, R2, -UR8 ;  /* 0x8000000802029e21 */ /* 0x002fe20008000000 */
[----:B------:R-:W-:-:S07]  /*09e0*/  @P1 FADD R3, R3, -UR8 ;  /* 0x8000000803031e21 */ /* 0x000fce0008000000 */
.L_x_18:
[----:B------:R-:W-:Y:S05]  /*09f0*/  BSYNC.RECONVERGENT B4 ;  /* 0x0000000000047941 */ /* 0x000fea0003800200 */
.L_x_16:
[----:B------:R-:W-:Y:S01]  /*0a00*/  STS.64 [R18+0x2008], R2 ;  /* 0x0020080212007388 */ /* 0x000fe20000000a00 */
[----:B------:R-:W-:-:S03]  /*0a10*/  IADD3 R11, PT, PT, R11, 0x1, RZ ;  /* 0x000000010b0b7810 */ /* 0x000fc60007ffe0ff */
[----:B------:R-:W-:Y:S04]  /*0a20*/  LDS.64 R4, [R4] ;  /* 0x0000000004047984 */ /* 0x000fe80000000a00 */
[----:B------:R-:W0:Y:S02]  /*0a30*/  LDS.64 R6, [R15+-0x8] ;  /* 0xfffff8000f067984 */ /* 0x000e240000000a00 */
[----:B0-----:R-:W-:-:S05]  /*0a40*/  FADD R19, R6, -R4 ;  /* 0x8000000406137221 */ /* 0x001fca0000000000 */
[----:B------:R-:W-:-:S13]  /*0a50*/  FSETP.GEU.AND P1, PT, |R19|, 9.9999997473787516356e-06, PT ;  /* 0x3727c5ac1300780b */ /* 0x000fda0003f2e200 */
[----:B------:R-:W-:Y:S01]  /*0a60*/  @!P1 FADD R20, R5, -R7 ;  /* 0x8000000705149221 */ /* 0x000fe20000000000 */
[----:B------:R-:W-:-:S03]  /*0a70*/  @P1 FADD R5, -R6, R4 ;  /* 0x0000000406051221 */ /* 0x000fc60000000100 */
[----:B------:R-:W-:Y:S01]  /*0a80*/  @!P1 FADD R3, R3, R20 ;  /* 0x0000001403039221 */ /* 0x000fe20000000000 */
[----:B------:R-:W-:Y:S01]  /*0a90*/  @P1 FADD R2, R2, R5 ;  /* 0x0000000502021221 */ /* 0x000fe20000000000 */
[----:B------:R-:W-:-:S04]  /*0aa0*/  VIADD R20, R22, 0x3 ;  /* 0x0000000316147836 */ /* 0x000fc80000000000 */
[----:B------:R2:W-:Y:S03]  /*0ab0*/  STS.64 [R18+0x2010], R2 ;  /* 0x0020100212007388 */ /* 0x0005e60000000a00 */
.L_x_15:
[----:B0-----:R-:W-:Y:S05]  /*0ac0*/  BSYNC.RECONVERGENT B3 ;  /* 0x0000000000037941 */ /* 0x001fea0003800200 */
.L_x_12:
[----:B-12---:R-:W0:Y:S01]  /*0ad0*/  LDS.64 R2, [R15] ;  /* 0x000000000f027984 */ /* 0x006e220000000a00 */
[----:B------:R-:W-:Y:S01]  /*0ae0*/  IMAD R18, R20, 0x8, R13 ;  /* 0x0000000814127824 */ /* 0x000fe200078e020d */
[C---:B------:R-:W-:Y:S01]  /*0af0*/  ISETP.NE.AND P2, PT, R12.reuse, 0x1, PT ;  /* 0x000000010c00780c */ /* 0x040fe20003f45270 */
[----:B------:R-:W-:Y:S01]  /*0b00*/  BSSY.RECONVERGENT B3, `(.L_x_19) ;  /* 0x0000031000037945 */ /* 0x000fe20003800200 */
[----:B------:R-:W-:-:S03]  /*0b10*/  ISETP.NE.AND P1, PT, R12, 0x1, PT ;  /* 0x000000010c00780c */ /* 0x000fc60003f25270 */
[----:B------:R-:W-:Y:S01]  /*0b20*/  BSSY.RELIABLE B4, `(.L_x_20) ;  /* 0x0000011000047945 */ /* 0x000fe20003800100 */
[----:B------:R-:W-:Y:S01]  /*0b30*/  SEL R6, R17, RZ, P1 ;  /* 0x000000ff11067207 */ /* 0x000fe20000800000 */
[----:B0-----:R0:W-:Y:S06]  /*0b40*/  STS.64 [R18+0x2000], R2 ;  /* 0x0020000212007388 */ /* 0x0011ec0000000a00 */
[----:B------:R-:W-:Y:S05]  /*0b50*/  @P2 BRA `(.L_x_21) ;  /* 0x0000000000342947 */ /* 0x000fea0003800000 */
[----:B------:R-:W1:Y:S01]  /*0b60*/  S2UR UR5, SR_CgaCtaId ;  /* 0x00000000000579c3 */ /* 0x000e620000008800 */
[----:B------:R-:W-:Y:S02]  /*0b70*/  UMOV UR4, 0x400 ;  /* 0x0000040000047882 */ /* 0x000fe40000000000 */
[----:B-1----:R-:W-:-:S06]  /*0b80*/  ULEA UR4, UR5, UR4, 0x18 ;  /* 0x0000000405047291 */ /* 0x002fcc000f8ec0ff */
[----:B------:R-:W-:-:S05]  /*0b90*/  IMAD.U32 R13, RZ, RZ, UR4 ;  /* 0x00000004ff0d7e24 */ /* 0x000fca000f8e00ff */
[----:B------:R-:W1:Y:S02]  /*0ba0*/  LDS.64 R4, [R13] ;  /* 0x000000000d047984 */ /* 0x000e640000000a00 */
[----:B-1----:R-:W-:-:S05]  /*0bb0*/  FADD R4, R2, -R4 ;  /* 0x8000000402047221 */ /* 0x002fca0000000000 */
[----:B------:R-:W-:-:S13]  /*0bc0*/  FSETP.GEU.AND P1, PT, |R4|, 9.9999997473787516356e-06, PT ;  /* 0x3727c5ac0400780b */ /* 0x000fda0003f2e200 */
[----:B------:R-:W-:Y:S05]  /*0bd0*/  @P1 BRA `(.L_x_21) ;  /* 0x0000000000141947 */ /* 0x000fea0003800000 */
[----:B------:R-:W-:Y:S01]  /*0be0*/  FADD R5, R3, -R5 ;  /* 0x8000000503057221 */ /* 0x000fe20000000000 */
[----:B------:R-:W-:-:S04]  /*0bf0*/  VIADD R22, R20, 0x1 ;  /* 0x0000000114167836 */ /* 0x000fc80000000000 */
[----:B------:R-:W-:-:S13]  /*0c00*/  FSETP.GEU.AND P1, PT, |R5|, 9.9999997473787516356e-06, PT ;  /* 0x3727c5ac0500780b */ /* 0x000fda0003f2e200 */
[----:B------:R-:W-:Y:S05]  /*0c10*/  @!P1 BREAK.RELIABLE B4 ;  /* 0x0000000000049942 */ /* 0x000fea0003800100 */
[----:B------:R-:W-:Y:S05]  /*0c20*/  @!P1 BRA `(.L_x_22) ;  /* 0x0000000000789947 */ /* 0x000fea0003800000 */
.L_x_21:
[----:B------:R-:W-:Y:S05]  /*0c30*/  BSYNC.RELIABLE B4 ;  /* 0x0000000000047941 */ /* 0x000fea0003800100 */
.L_x_20:
[----:B------:R-:W-:Y:S01]  /*0c40*/  LOP3.LUT R4, R11, 0x1, RZ, 0xc0, !PT ;  /* 0x000000010b047812 */ /* 0x000fe200078ec0ff */
[----:B------:R-:W-:Y:S01]  /*0c50*/  BSSY.RECONVERGENT B4, `(.L_x_23) ;  /* 0x000000f000047945 */ /* 0x000fe20003800200 */
[----:B------:R-:W-:Y:S02]  /*0c60*/  LEA R19, R6, R13, 0x3 ;  /* 0x0000000d06137211 */ /* 0x000fe400078e18ff */
[----:B------:R-:W-:-:S13]  /*0c70*/  ISETP.NE.U32.AND P1, PT, R4, 0x1, PT ;  /* 0x000000010400780c */ /* 0x000fda0003f25070 */
[----:B------:R-:W-:Y:S05]  /*0c80*/  @P1 BRA `(.L_x_24) ;  /* 0x0000000000181947 */ /* 0x000fea0003800000 */
[----:B------:R-:W1:Y:S02]  /*0c90*/  LDS R5, [R19] ;  /* 0x0000000013057984 */ /* 0x000e640000000800 */
[----:B-1----:R-:W-:-:S05]  /*0ca0*/  FADD R5, R2, -R5 ;  /* 0x8000000502057221 */ /* 0x002fca0000000000 */
[----:B------:R-:W-:-:S13]  /*0cb0*/  FSETP.GEU.AND P1, PT, |R5|, 9.9999997473787516356e-06, PT ;  /* 0x3727c5ac0500780b */ /* 0x000fda0003f2e200 */
[----:B0-----:R-:W-:Y:S01]  /*0cc0*/  @P1 FADD R3, R3, -UR8 ;  /* 0x8000000803031e21 */ /* 0x001fe20008000000 */
[----:B------:R-:W-:Y:S01]  /*0cd0*/  @!P1 FADD R2, R2, -UR8 ;  /* 0x8000000802029e21 */ /* 0x000fe20008000000 */
[----:B------:R-:W-:Y:S06]  /*0ce0*/  BRA `(.L_x_25) ;  /* 0x0000000000147947 */ /* 0x000fec0003800000 */
.L_x_24:
[----:B------:R-:W1:Y:S02]  /*0cf0*/  LDS R5, [R19] ;  /* 0x0000000013057984 */ /* 0x000e640000000800 */
[----:B-1----:R-:W-:-:S05]  /*0d00*/  FADD R5, R2, -R5 ;  /* 0x8000000502057221 */ /* 0x002fca0000000000 */
[----:B------:R-:W-:-:S13]  /*0d10*/  FSETP.GEU.AND P1, PT, |R5|, 9.9999997473787516356e-06, PT ;  /* 0x3727c5ac0500780b */ /* 0x000fda0003f2e200 */
[----:B0-----:R-:W-:Y:S01]  /*0d20*/  @P1 FADD R3, R3, UR8 ;  /* 0x0000000803031e21 */ /* 0x001fe20008000000 */
[----:B------:R-:W-:-:S07]  /*0d30*/  @!P1 FADD R2, R2, UR8 ;  /* 0x0000000802029e21 */ /* 0x000fce0008000000 */
.L_x_25:
[----:B------:R-:W-:Y:S05]  /*0d40*/  BSYNC.RECONVERGENT B4 ;  /* 0x0000000000047941 */ /* 0x000fea0003800200 */
.L_x_23:
[----:B------:R-:W-:Y:S01]  /*0d50*/  STS.64 [R18+0x2008], R2 ;  /* 0x0020080212007388 */ /* 0x000fe20000000a00 */
[----:B------:R-:W-:Y:S02]  /*0d60*/  VIADD R22, R20, 0x3 ;  /* 0x0000000314167836 */ /* 0x000fe40000000000 */
[----:B------:R-:W-:Y:S01]  /*0d70*/  VIADD R11, R11, 0x1 ;  /* 0x000000010b0b7836 */ /* 0x000fe20000000000 */
[----:B------:R-:W-:Y:S04]  /*0d80*/  LDS.64 R4, [R19] ;  /* 0x0000000013047984 */ /* 0x000fe80000000a00 */
[----:B------:R-:W0:Y:S02]  /*0d90*/  LDS.64 R6, [R15] ;  /* 0x000000000f067984 */ /* 0x000e240000000a00 */
[----:B0-----:R-:W-:-:S05]  /*0da0*/  FADD R17, R6, -R4 ;  /* 0x8000000406117221 */ /* 0x001fca0000000000 */
[----:B------:R-:W-:-:S13]  /*0db0*/  FSETP.GEU.AND P1, PT, |R17|, 9.9999997473787516356e-06, PT ;  /* 0x3727c5ac1100780b */ /* 0x000fda0003f2e200 */
[----:B------:R-:W-:Y:S01]  /*0dc0*/  @P1 FADD R17, -R6, R4 ;  /* 0x0000000406111221 */ /* 0x000fe20000000100 */
[----:B------:R-:W-:-:S03]  /*0dd0*/  @!P1 FADD R4, R5, -R7 ;  /* 0x8000000705049221 */ /* 0x000fc60000000000 */
[----:B------:R-:W-:Y:S01]  /*0de0*/  @P1 FADD R2, R2, R17 ;  /* 0x0000001102021221 */ /* 0x000fe20000000000 */
[----:B------:R-:W-:-:S05]  /*0df0*/  @!P1 FADD R3, R3, R4 ;  /* 0x0000000403039221 */ /* 0x000fca0000000000 */
[----:B------:R1:W-:Y:S02]  /*0e00*/  STS.64 [R18+0x2010], R2 ;  /* 0x0020100212007388 */ /* 0x0003e40000000a00 */
.L_x_22:
[----:B------:R-:W-:Y:S05]  /*0e10*/  BSYNC.RECONVERGENT B3 ;  /* 0x0000000000037941 */ /* 0x000fea0003800200 */
.L_x_19:
[----:B------:R-:W-:Y:S01]  /*0e20*/  VIADD R12, R12, 0xfffffffe ;  /* 0xfffffffe0c0c7836 */ /* 0x000fe20000000000 */
[----:B------:R-:W-:Y:S01]  /*0e30*/  IADD3 R16, PT, PT, R16, 0x2, RZ ;  /* 0x0000000210107810 */ /* 0x000fe20007ffe0ff */
[----:B------:R-:W-:Y:S01]  /*0e40*/  VIADD R15, R15, 0x10 ;  /* 0x000000100f0f7836 */ /* 0x000fe20000000000 */
[----:B------:R-:W-:Y:S06]  /*0e50*/  @P0 BRA `(.L_x_26) ;  /* 0xfffffff800380947 */ /* 0x000fec000383ffff */
[----:B------:R-:W-:Y:S05]  /*0e60*/  BSYNC.RECONVERGENT B0 ;  /* 0x0000000000007941 */ /* 0x000fea0003800200 */
.L_x_11:
[----:B------:R-:W-:Y:S01]  /*0e70*/  LOP3.LUT R11, R11, 0x1, RZ, 0xc0, !PT ;  /* 0x000000010b0b7812 */ /* 0x000fe200078ec0ff */
[----:B------:R-:W-:-:S03]  /*0e80*/  IMAD.MOV.U32 R4, RZ, RZ, R22 ;  /* 0x000000ffff047224 */ /* 0x000fc600078e0016 */
[----:B------:R-:W-:-:S13]  /*0e90*/  ISETP.NE.U32.AND P0, PT, R11, 0x1, PT ;  /* 0x000000010b00780c */ /* 0x000fda0003f05070 */
.L_x_10:
[----:B0-----:R-:W-:Y:S05]  /*0ea0*/  BSYNC.RECONVERGENT B1 ;  /* 0x0000000000017941 */ /* 0x001fea0003800200 */
.L_x_9:
[----:B-1----:R-:W-:-:S04]  /*0eb0*/  LOP3.LUT R2, R8, 0x1, RZ, 0xc0, !PT ;  /* 0x0000000108027812 */ /* 0x002fc800078ec0ff */
[----:B------:R-:W-:-:S13]  /*0ec0*/  ISETP.NE.U32.AND P1, PT, R2, 0x1, PT ;  /* 0x000000010200780c */ /* 0x000fda0003f25070 */
[----:B------:R-:W-:Y:S05]  /*0ed0*/  @P1 BRA `(.L_x_8) ;  /* 0x0000000000cc1947 */ /* 0x000fea0003800000 */
[----:B------:R-:W0:Y:S01]  /*0ee0*/  S2R R3, SR_CgaCtaId ;  /* 0x0000000000037919 */ /* 0x000e220000008800 */
[----:B------:R-:W-:Y:S01]  /*0ef0*/  MOV R2, 0x400 ;  /* 0x0000040000027802 */ /* 0x000fe20000000f00 */
[C---:B------:R-:W-:Y:S01]  /*0f00*/  VIADD R7, R10.reuse, 0x1 ;  /* 0x000000010a077836 */ /* 0x040fe20000000000 */
[----:B------:R-:W-:Y:S01]  /*0f10*/  ISETP.NE.AND P2, PT, R10, R9, PT ;  /* 0x000000090a00720c */ /* 0x000fe20003f45270 */
[----:B------:R-:W-:Y:S03]  /*0f20*/  BSSY.RELIABLE B0, `(.L_x_27) ;  /* 0x0000012000007945 */ /* 0x000fe60003800100 */
[----:B------:R-:W-:-:S04]  /*0f30*/  ISETP.NE.AND P1, PT, R7, R8, PT ;  /* 0x000000080700720c */ /* 0x000fc80003f25270 */
[----:B------:R-:W-:Y:S02]  /*0f40*/  SEL R8, R7, RZ, P1 ;  /* 0x000000ff07087207 */ /* 0x000fe40000800000 */
[----:B0-----:R-:W-:-:S04]  /*0f50*/  LEA R13, R3, R2, 0x18 ;  /* 0x00000002030d7211 */ /* 0x001fc800078ec0ff */
[----:B------:R-:W-:Y:S01]  /*0f60*/  LEA R5, R4, R13, 0x3 ;  /* 0x0000000d04057211 */ /* 0x000fe200078e18ff */
[----:B------:R-:W-:-:S05]  /*0f70*/  IMAD R11, R10, 0x8, R13 ;  /* 0x000000080a0b7824 */ /* 0x000fca00078e020d */
[----:B------:R-:W0:Y:S04]  /*0f80*/  LDS.64 R2, [R11] ;  /* 0x000000000b027984 */ /* 0x000e280000000a00 */
[----:B0-----:R0:W-:Y:S01]  /*0f90*/  STS.64 [R5+0x2000], R2 ;  /* 0x0020000205007388 */ /* 0x0011e20000000a00 */
[----:B------:R-:W-:Y:S05]  /*0fa0*/  @P2 BRA `(.L_x_28) ;  /* 0x0000000000242947 */ /* 0x000fea0003800000 */
        /* <DEDUP_REMOVED lines=9> */
.L_x_28:
[----:B------:R-:W-:Y:S05]  /*1040*/  BSYNC.RELIABLE B0 ;  /* 0x0000000000007941 */ /* 0x000fea0003800100 */
.L_x_27:
[----:B------:R-:W-:Y:S01]  /*1050*/  BSSY.RECONVERGENT B0, `(.L_x_29) ;  /* 0x0000010000007945 */ /* 0x000fe20003800200 */
[----:B------:R-:W-:-:S03]  /*1060*/  IMAD R8, R8, 0x8, R13 ;  /* 0x0000000808087824 */ /* 0x000fc600078e020d */
[----:B------:R-:W-:Y:S05]  /*1070*/  @P0 BRA `(.L_x_30) ;  /* 0x00000000001c0947 */ /* 0x000fea0003800000 */
[----:B------:R-:W1:Y:S01]  /*1080*/  LDS R7, [R8] ;  /* 0x0000000008077984 */ /* 0x000e620000000800 */
[----:B------:R-:W0:Y:S01]  /*1090*/  LDCU UR4, c[0x0][0x3d0] ;  /* 0x00007a00ff0477ac */ /* 0x000e220008000800 */
[----:B-1----:R-:W-:-:S05]  /*10a0*/  FADD R7, R2, -R7 ;  /* 0x8000000702077221 */ /* 0x002fca0000000000 */
[----:B------:R-:W-:-:S13]  /*10b0*/  FSETP.GEU.AND P0, PT, |R7|, 9.9999997473787516356e-06, PT ;  /* 0x3727c5ac0700780b */ /* 0x000fda0003f0e200 */
[----:B0-----:R-:W-:Y:S01]  /*10c0*/  @P0 FADD R3, R3, -UR4 ;  /* 0x8000000403030e21 */ /* 0x001fe20008000000 */
[----:B------:R-:W-:Y:S01]  /*10d0*/  @!P0 FADD R2, R2, -UR4 ;  /* 0x8000000402028e21 */ /* 0x000fe20008000000 */
[----:B------:R-:W-:Y:S06]  /*10e0*/  BRA `(.L_x_31) ;  /* 0x0000000000187947 */ /* 0x000fec0003800000 */
.L_x_30:
[----:B------:R-:W1:Y:S01]  /*10f0*/  LDS R7, [R8] ;  /* 0x0000000008077984 */ /* 0x000e620000000800 */
[----:B------:R-:W0:Y:S01]  /*1100*/  LDCU UR4, c[0x0][0x3d0] ;  /* 0x00007a00ff0477ac */ /* 0x000e220008000800 */
[----:B-1----:R-:W-:-:S05]  /*1110*/  FADD R7, R2, -R7 ;  /* 0x8000000702077221 */ /* 0x002fca0000000000 */
[----:B------:R-:W-:-:S13]  /*1120*/  FSETP.GEU.AND P0, PT, |R7|, 9.9999997473787516356e-06, PT ;  /* 0x3727c5ac0700780b */ /* 0x000fda0003f0e200 */
[----:B0-----:R-:W-:Y:S01]  /*1130*/  @P0 FADD R3, R3, UR4 ;  /* 0x0000000403030e21 */ /* 0x001fe20008000000 */
[----:B------:R-:W-:-:S07]  /*1140*/  @!P0 FADD R2, R2, UR4 ;  /* 0x0000000402028e21 */ /* 0x000fce0008000000 */
.L_x_31:
[----:B------:R-:W-:Y:S05]  /*1150*/  BSYNC.RECONVERGENT B0 ;  /* 0x0000000000007941 */ /* 0x000fea0003800200 */
.L_x_29:
[----:B------:R-:W-:Y:S01]  /*1160*/  STS.64 [R5+0x2008], R2 ;  /* 0x0020080205007388 */ /* 0x000fe20000000a00 */
[----:B------:R-:W-:-:S03]  /*1170*/  IADD3 R22, PT, PT, R4, 0x3, RZ ;  /* 0x0000000304167810 */ /* 0x000fc60007ffe0ff */
        /* <DEDUP_REMOVED lines=9> */
.L_x_8:
[----:B0-----:R-:W-:Y:S05]  /*1210*/  BSYNC.RECONVERGENT B2 ;  /* 0x0000000000027941 */ /* 0x001fea0003800200 */
.L_x_7:
[----:B------:R-:W-:Y:S05]  /*1220*/  WARPSYNC.ALL ;  /* 0x0000000000007948 */ /* 0x000fea0003800000 */
[----:B------:R-:W-:Y:S01]  /*1230*/  ISETP.GE.AND P0, PT, R22, 0x1, PT ;  /* 0x000000011600780c */ /* 0x000fe20003f06270 */
[----:B------:R-:W-:-:S12]  /*1240*/  BSSY.RECONVERGENT B0, `(.L_x_32) ;  /* 0x0000013000007945 */ /* 0x000fd80003800200 */
[----:B------:R-:W-:Y:S05]  /*1250*/  @!P0 BRA `(.L_x_33) ;  /* 0x0000000000448947 */ /* 0x000fea0003800000 */
[----:B------:R-:W0:Y:S01]  /*1260*/  S2UR UR5, SR_CgaCtaId ;  /* 0x00000000000579c3 */ /* 0x000e220000008800 */
[----:B------:R-:W-:Y:S01]  /*1270*/  UMOV UR4, 0x400 ;  /* 0x0000040000047882 */ /* 0x000fe20000000000 */
[----:B------:R-:W-:Y:S01]  /*1280*/  BSSY.RELIABLE B1, `(.L_x_34) ;  /* 0x000000c000017945 */ /* 0x000fe20003800100 */
[----:B0-----:R-:W-:-:S06]  /*1290*/  ULEA UR4, UR5, UR4, 0x18 ;  /* 0x0000000405047291 */ /* 0x001fcc000f8ec0ff */
[----:B------:R-:W-:-:S03]  /*12a0*/  LEA R6, R22, UR4, 0x3 ;  /* 0x0000000416067c11 */ /* 0x000fc6000f8e18ff */
[----:B-1----:R-:W-:Y:S04]  /*12b0*/  LDS.64 R2, [UR4+0x2000] ;  /* 0x00200004ff027984 */ /* 0x002fe80008000a00 */
[----:B------:R-:W0:Y:S02]  /*12c0*/  LDS.64 R4, [R6+0x1ff8] ;  /* 0x001ff80006047984 */ /* 0x000e240000000a00 */
[----:B0-----:R-:W-:-:S05]  /*12d0*/  FADD R4, R2, -R4 ;  /* 0x8000000402047221 */ /* 0x001fca0000000000 */
[----:B------:R-:W-:-:S13]  /*12e0*/  FSETP.GT.AND P0, PT, |R4|, 9.9999997473787516356e-06, PT ;  /* 0x3727c5ac0400780b */ /* 0x000fda0003f04200 */
[----:B------:R-:W-:Y:S05]  /*12f0*/  @P0 BRA `(.L_x_35) ;  /* 0x0000000000100947 */ /* 0x000fea0003800000 */
[----:B------:R-:W-:-:S05]  /*1300*/  FADD R5, R3, -R5 ;  /* 0x8000000503057221 */ /* 0x000fca0000000000 */
[----:B------:R-:W-:-:S13]  /*1310*/  FSETP.GT.AND P0, PT, |R5|, 9.9999997473787516356e-06, PT ;  /* 0x3727c5ac0500780b */ /* 0x000fda0003f04200 */
[----:B------:R-:W-:Y:S05]  /*1320*/  @!P0 BREAK.RELIABLE B1 ;  /* 0x0000000000018942 */ /* 0x000fea0003800100 */
[----:B------:R-:W-:Y:S05]  /*1330*/  @!P0 BRA `(.L_x_33) ;  /* 0x00000000000c8947 */ /* 0x000fea0003800000 */
.L_x_35:
[----:B------:R-:W-:Y:S05]  /*1340*/  BSYNC.RELIABLE B1 ;  /* 0x0000000000017941 */ /* 0x000fea0003800100 */
.L_x_34:
[----:B------:R0:W-:Y:S01]  /*1350*/  STS.64 [R6+0x2000], R2 ;  /* 0x0020000206007388 */ /* 0x0001e20000000a00 */
[----:B------:R-:W-:-:S07]  /*1360*/  VIADD R22, R22, 0x1 ;  /* 0x0000000116167836 */ /* 0x000fce0000000000 */
.L_x_33:
[----:B------:R-:W-:Y:S05]  /*1370*/  BSYNC.RECONVERGENT B0 ;  /* 0x0000000000007941 */ /* 0x000fea0003800200 */
.L_x_32:
[----:B------:R-:W-:Y:S05]  /*1380*/  WARPSYNC.ALL ;  /* 0x0000000000007948 */ /* 0x000fea0003800000 */
[----:B------:R-:W-:Y:S01]  /*1390*/  ISETP.GE.AND P0, PT, R22, 0x1, PT ;  /* 0x000000011600780c */ /* 0x000fe20003f06270 */
[----:B------:R-:W-:-:S12]  /*13a0*/  BSSY.RECONVERGENT B0, `(.L_x_36) ;  /* 0x000009e000007945 */ /* 0x000fd80003800200 */
[----:B------:R-:W-:Y:S05]  /*13b0*/  @!P0 BRA `(.L_x_37) ;  /* 0x0000000800708947 */ /* 0x000fea0003800000 */
[C---:B------:R-:W-:Y:S01]  /*13c0*/  ISETP.GE.U32.AND P0, PT, R22.reuse, 0x4, PT ;  /* 0x000000041600780c */ /* 0x040fe20003f06070 */
[----:B------:R-:W-:Y:S01]  /*13d0*/  BSSY.RECONVERGENT B1, `(.L_x_38) ;  /* 0x0000080000017945 */ /* 0x000fe20003800200 */
[----:B01----:R-:W-:Y:S01]  /*13e0*/  LOP3.LUT R2, R22, 0x3, RZ, 0xc0, !PT ;  /* 0x0000000316027812 */ /* 0x003fe200078ec0ff */
[----:B------:R-:W-:-:S10]  /*13f0*/  IMAD.MOV.U32 R21, RZ, RZ, RZ ;  /* 0x000000ffff157224 */ /* 0x000fd400078e00ff */
[----:B------:R-:W-:Y:S05]  /*1400*/  @!P0 BRA `(.L_x_39) ;  /* 0x0000000400f08947 */ /* 0x000fea0003800000 */
[----:B------:R-:W0:Y:S01]  /*1410*/  LDCU.64 UR8, c[0x0][0x3a0] ;  /* 0x00007400ff0877ac */ /* 0x000e220008000a00 */
[----:B------:R-:W1:Y:S01]  /*1420*/  S2UR UR5, SR_CgaCtaId ;  /* 0x00000000000579c3 */ /* 0x000e620000008800 */
[----:B------:R-:W-:Y:S01]  /*1430*/  LOP3.LUT R21, R22, 0x7ffffffc, RZ, 0xc0, !PT ;  /* 0x7ffffffc16157812 */ /* 0x000fe200078ec0ff */
[----:B------:R-:W-:Y:S01]  /*1440*/  BSSY.RELIABLE B2, `(.L_x_40) ;  /* 0x0000066000027945 */ /* 0x000fe20003800100 */
[----:B------:R-:W-:-:S03]  /*1450*/  UMOV UR4, 0x400 ;  /* 0x0000040000047882 */ /* 0x000fc60000000000 */
[----:B------:R-:W-:Y:S01]  /*1460*/  IMAD.MOV R20, RZ, RZ, -R21 ;  /* 0x000000ffff147224 */ /* 0x000fe200078e0a15 */
[----:B0-----:R-:W-:-:S04]  /*1470*/  LEA R24, P0, R23, UR8, 0x3 ;  /* 0x0000000817187c11 */ /* 0x001fc8000f8018ff */
[----:B------:R-:W-:Y:S02]  /*1480*/  LEA.HI.X R3, R23, UR9, R0, 0x3, P0 ;  /* 0x0000000917037c11 */ /* 0x000fe400080f1c00 */
[----:B------:R-:W-:Y:S01]  /*1490*/  ISETP.GE.AND P0, PT, R20, RZ, PT ;  /* 0x000000ff1400720c */ /* 0x000fe20003f06270 */
[----:B-1----:R-:W-:Y:S01]  /*14a0*/  ULEA UR4, UR5, UR4, 0x18 ;  /* 0x0000000405047291 */ /* 0x002fe2000f8ec0ff */
[----:B------:R-:W-:-:S03]  /*14b0*/  IADD3 R24, P1, PT, R24, 0x10, RZ ;  /* 0x0000001018187810 */ /* 0x000fc60007f3e0ff */
[----:B------:R-:W-:Y:S01]  /*14c0*/  UIADD3 UR4, UPT, UPT, UR4, 0x2010, URZ ;  /* 0x0000201004047890 */ /* 0x000fe2000fffe0ff */
[----:B------:R-:W-:-:S05]  /*14d0*/  IADD3.X R25, PT, PT, RZ, R3, RZ, P1, !PT ;  /* 0x00000003ff197210 */ /* 0x000fca0000ffe4ff */
[----:B------:R-:W-:Y:S02]  /*14e0*/  IMAD.U32 R3, RZ, RZ, UR4 ;  /* 0x00000004ff037e24 */ /* 0x000fe4000f8e00ff */
[----:B------:R-:W-:Y:S05]  /*14f0*/  @P0 BRA `(.L_x_41) ;  /* 0x0000000400680947 */ /* 0x000fea0003800000 */
[----:B------:R-:W-:Y:S01]  /*1500*/  IMAD.MOV R4, RZ, RZ, -R20 ;  /* 0x000000ffff047224 */ /* 0x000fe200078e0a14 */
[----:B------:R-:W-:Y:S01]  /*1510*/  BSSY.RECONVERGENT B3, `(.L_x_42) ;  /* 0x0000035000037945 */ /* 0x000fe20003800200 */
[----:B------:R-:W-:-:S03]  /*1520*/  PLOP3.LUT P0, PT, PT, PT, PT, 0x80, 0x8 ;  /* 0x000000000008781c */ /* 0x000fc60003f0f070 */
[----:B------:R-:W-:-:S13]  /*1530*/  ISETP.GT.AND P1, PT, R4, 0xc, PT ;  /* 0x0000000c0400780c */ /* 0x000fda0003f24270 */
[----:B------:R-:W-:Y:S05]  /*1540*/  @!P1 BRA `(.L_x_43) ;  /* 0x0000000000c49947 */ /* 0x000fea0003800000 */
[----:B------:R-:W-:-:S13]  /*1550*/  PLOP3.LUT P0, PT, PT, PT, PT, 0x8, 0x80 ;  /* 0x000000000080781c */ /* 0x000fda0003f0e170 */
.L_x_44:
[----:B------:R-:W0:Y:S01]  /*1560*/  LDS.128 R8, [R3+-0x10] ;  /* 0xfffff00003087984 */ /* 0x000e220000000c00 */
[----:B------:R-:W-:-:S03]  /*1570*/  VIADD R20, R20, 0x10 ;  /* 0x0000001014147836 */ /* 0x000fc60000000000 */
[----:B------:R-:W1:Y:S02]  /*1580*/  LDS.128 R12, [R3] ;  /* 0x00000000030c7984 */ /* 0x000e640000000c00 */
[----:B------:R-:W-:Y:S02]  /*1590*/  ISETP.GE.AND P1, PT, R20, -0xc, PT ;  /* 0xfffffff41400780c */ /* 0x000fe40003f26270 */
[----:B------:R-:W2:Y:S04]  /*15a0*/  LDS.128 R16, [R3+0x10] ;  /* 0x0000100003107984 */ /* 0x000ea80000000c00 */
[----:B------:R-:W3:Y:S04]  /*15b0*/  LDS.128 R4, [R3+0x20] ;  /* 0x0000200003047984 */ /* 0x000ee80000000c00 */
[----:B0-----:R-:W-:Y:S04]  /*15c0*/  STG.E desc[UR6][R24.64+-0x10], R8 ;  /* 0xfffff00818007986 */ /* 0x001fe8000c101906 */
[----:B------:R-:W-:Y:S04]  /*15d0*/  STG.E desc[UR6][R24.64+-0xc], R9 ;  /* 0xfffff40918007986 */ /* 0x000fe8000c101906 */
[----:B------:R-:W-:Y:S04]  /*15e0*/  STG.E desc[UR6][R24.64+-0x8], R10 ;  /* 0xfffff80a18007986 */ /* 0x000fe8000c101906 */
[----:B------:R-:W-:Y:S04]  /*15f0*/  STG.E desc[UR6][R24.64+-0x4], R11 ;  /* 0xfffffc0b18007986 */ /* 0x000fe8000c101906 */
[----:B------:R-:W0:Y:S04]  /*1600*/  LDS.128 R8, [R3+0x30] ;  /* 0x0000300003087984 */ /* 0x000e280000000c00 */
[----:B-1----:R-:W-:Y:S04]  /*1610*/  STG.E desc[UR6][R24.64], R12 ;  /* 0x0000000c18007986 */ /* 0x002fe8000c101906 */
[----:B------:R-:W-:Y:S04]  /*1620*/  STG.E desc[UR6][R24.64+0x4], R13 ;  /* 0x0000040d18007986 */ /* 0x000fe8000c101906 */
[----:B------:R-:W-:Y:S04]  /*1630*/  STG.E desc[UR6][R24.64+0x8], R14 ;  /* 0x0000080e18007986 */ /* 0x000fe8000c101906 */
[----:B------:R-:W-:Y:S04]  /*1640*/  STG.E desc[UR6][R24.64+0xc], R15 ;  /* 0x00000c0f18007986 */ /* 0x000fe8000c101906 */
[----:B--2---:R-:W-:Y:S04]  /*1650*/  STG.E desc[UR6][R24.64+0x10], R16 ;  /* 0x0000101018007986 */ /* 0x004fe8000c101906 */
[----:B------:R-:W-:Y:S04]  /*1660*/  STG.E desc[UR6][R24.64+0x14], R17 ;  /* 0x0000141118007986 */ /* 0x000fe8000c101906 */
[----:B------:R-:W-:Y:S04]  /*1670*/  STG.E desc[UR6][R24.64+0x18], R18 ;  /* 0x0000181218007986 */ /* 0x000fe8000c101906 */
[----:B------:R-:W-:Y:S04]  /*1680*/  STG.E desc[UR6][R24.64+0x1c], R19 ;  /* 0x00001c1318007986 */ /* 0x000fe8000c101906 */
[----:B---3--:R-:W-:Y:S04]  /*1690*/  STG.E desc[UR6][R24.64+0x20], R4 ;  /* 0x0000200418007986 */ /* 0x008fe8000c101906 */
[----:B------:R-:W-:Y:S04]  /*16a0*/  STG.E desc[UR6][R24.64+0x24], R5 ;  /* 0x0000240518007986 */ /* 0x000fe8000c101906 */
[----:B------:R-:W-:Y:S04]  /*16b0*/  STG.E desc[UR6][R24.64+0x28], R6 ;  /* 0x0000280618007986 */ /* 0x000fe8000c101906 */
[----:B------:R-:W-:Y:S04]  /*16c0*/  STG.E desc[UR6][R24.64+0x2c], R7 ;  /* 0x00002c0718007986 */ /* 0x000fe8000c101906 */
[----:B------:R-:W1:Y:S04]  /*16d0*/  LDS.128 R16, [R3+0x40] ;  /* 0x0000400003107984 */ /* 0x000e680000000c00 */
[----:B------:R-:W2:Y:S04]  /*16e0*/  LDS.128 R12, [R3+0x50] ;  /* 0x00005000030c7984 */ /* 0x000ea80000000c00 */
[----:B------:R3:W4:Y:S04]  /*16f0*/  LDS.128 R4, [R3+0x60] ;  /* 0x0000600003047984 */ /* 0x0007280000000c00 */
[----:B0-----:R0:W-:Y:S04]  /*1700*/  STG.E desc[UR6][R24.64+0x30], R8 ;  /* 0x0000300818007986 */ /* 0x0011e8000c101906 */
[----:B------:R5:W-:Y:S01]  /*1710*/  STG.E desc[UR6][R24.64+0x34], R9 ;  /* 0x0000340918007986 */ /* 0x000be2000c101906 */
[----:B---3--:R-:W-:-:S03]  /*1720*/  VIADD R3, R3, 0x80 ;  /* 0x0000008003037836 */ /* 0x008fc60000000000 */
[----:B------:R-:W-:Y:S01]  /*1730*/  STG.E desc[UR6][R24.64+0x38], R10 ;  /* 0x0000380a18007986 */ /* 0x000fe2000c101906 */
[----:B0-----:R-:W-:-:S03]  /*1740*/  IADD3 R8, P2, PT, R24, 0x80, RZ ;  /* 0x0000008018087810 */ /* 0x001fc60007f5e0ff */
[----:B------:R-:W-:Y:S01]  /*1750*/  STG.E desc[UR6][R24.64+0x3c], R11 ;  /* 0x00003c0b18007986 */ /* 0x000fe2000c101906 */
[----:B-----5:R-:W-:-:S03]  /*1760*/  IADD3.X R9, PT, PT, RZ, R25, RZ, P2, !PT ;  /* 0x00000019ff097210 */ /* 0x020fc600017fe4ff */
        /* <DEDUP_REMOVED lines=8> */
[----:B----4-:R-:W-:Y:S04]  /*17f0*/  STG.E desc[UR6][R24.64+0x60], R4 ;  /* 0x0000600418007986 */ /* 0x010fe8000c101906 */
[----:B------:R-:W-:Y:S04]  /*1800*/  STG.E desc[UR6][R24.64+0x64], R5 ;  /* 0x0000640518007986 */ /* 0x000fe8000c101906 */
[----:B------:R-:W-:Y:S04]  /*1810*/  STG.E desc[UR6][R24.64+0x68], R6 ;  /* 0x0000680618007986 */ /* 0x000fe8000c101906 */
[----:B------:R0:W-:Y:S02]  /*1820*/  STG.E desc[UR6][R24.64+0x6c], R7 ;  /* 0x00006c0718007986 */ /* 0x0001e4000c101906 */
[----:B0-----:R-:W-:-:S02]  /*1830*/  IMAD.MOV.U32 R24, RZ, RZ, R8 ;  /* 0x000000ffff187224 */ /* 0x001fc400078e0008 */
[----:B------:R-:W-:Y:S01]  /*1840*/  IMAD.MOV.U32 R25, RZ, RZ, R9 ;  /* 0x000000ffff197224 */ /* 0x000fe200078e0009 */
[----:B------:R-:W-:Y:S06]  /*1850*/  @!P1 BRA `(.L_x_44) ;  /* 0xfffffffc00409947 */ /* 0x000fec000383ffff */
.L_x_43:
[----:B------:R-:W-:Y:S05]  /*1860*/  BSYNC.RECONVERGENT B3 ;  /* 0x0000000000037941 */ /* 0x000fea0003800200 */
.L_x_42:
[----:B------:R-:W-:Y:S01]  /*1870*/  IADD3 R4, PT, PT, -R20, RZ, RZ ;  /* 0x000000ff14047210 */ /* 0x000fe20007ffe1ff */
[----:B------:R-:W-:Y:S03]  /*1880*/  BSSY.RECONVERGENT B3, `(.L_x_45) ;  /* 0x000001e000037945 */ /* 0x000fe60003800200 */
[----:B------:R-:W-:-:S13]  /*1890*/  ISETP.GT.AND P1, PT, R4, 0x4, PT ;  /* 0x000000040400780c */ /* 0x000fda0003f24270 */
[----:B------:R-:W-:Y:S05]  /*18a0*/  @!P1 BRA `(.L_x_46) ;  /* 0x00000000006c9947 */ /* 0x000fea0003800000 */
[----:B------:R-:W0:Y:S01]  /*18b0*/  LDS.128 R4, [R3+-0x10] ;  /* 0xfffff00003047984 */ /* 0x000e220000000c00 */
[----:B------:R-:W-:Y:S01]  /*18c0*/  PLOP3.LUT P0, PT, PT, PT, PT, 0x8, 0x80 ;  /* 0x000000000080781c */ /* 0x000fe20003f0e170 */
[----:B------:R-:W-:Y:S02]  /*18d0*/  VIADD R20, R20, 0x8 ;  /* 0x0000000814147836 */ /* 0x000fe40000000000 */
[----:B------:R-:W1:Y:S04]  /*18e0*/  LDS.128 R8, [R3] ;  /* 0x0000000003087984 */ /* 0x000e680000000c00 */
[----:B------:R-:W2:Y:S04]  /*18f0*/  LDS.128 R12, [R3+0x10] ;  /* 0x00001000030c7984 */ /* 0x000ea80000000c00 */
[----:B------:R3:W4:Y:S02]  /*1900*/  LDS.128 R16, [R3+0x20] ;  /* 0x0000200003107984 */ /* 0x0007240000000c00 */
[----:B---3--:R-:W-:-:S02]  /*1910*/  IADD3 R3, PT, PT, R3, 0x40, RZ ;  /* 0x0000004003037810 */ /* 0x008fc40007ffe0ff */
[----:B0-----:R0:W-:Y:S04]  /*1920*/  STG.E desc[UR6][R24.64+-0x10], R4 ;  /* 0xfffff00418007986 */ /* 0x0011e8000c101906 */
[----:B------:R3:W-:Y:S04]  /*1930*/  STG.E desc[UR6][R24.64+-0xc], R5 ;  /* 0xfffff40518007986 */ /* 0x0007e8000c101906 */
[----:B------:R-:W-:Y:S01]  /*1940*/  STG.E desc[UR6][R24.64+-0x8], R6 ;  /* 0xfffff80618007986 */ /* 0x000fe2000c101906 */
[----:B0-----:R-:W-:-:S03]  /*1950*/  IADD3 R4, P1, PT, R24, 0x40, RZ ;  /* 0x0000004018047810 */ /* 0x001fc60007f3e0ff */
[----:B------:R-:W-:Y:S02]  /*1960*/  STG.E desc[UR6][R24.64+-0x4], R7 ;  /* 0xfffffc0718007986 */ /* 0x000fe4000c101906 */
[----:B---3--:R-:W-:Y:S02]  /*1970*/  IMAD.X R5, RZ, RZ, R25, P1 ;  /* 0x000000ffff057224 */ /* 0x008fe400008e0619 */
        /* <DEDUP_REMOVED lines=13> */
[----:B------:R-:W-:-:S07]  /*1a50*/  IMAD.MOV.U32 R25, RZ, RZ, R5 ;  /* 0x000000ffff197224 */ /* 0x000fce00078e0005 */
.L_x_46:
[----:B------:R-:W-:Y:S05]  /*1a60*/  BSYNC.RECONVERGENT B3 ;  /* 0x0000000000037941 */ /* 0x000fea0003800200 */
.L_x_45:
[----:B------:R-:W-:-:S13]  /*1a70*/  ISETP.NE.OR P0, PT, R20, RZ, P0 ;  /* 0x000000ff1400720c */ /* 0x000fda0000705670 */
[----:B------:R-:W-:Y:S05]  /*1a80*/  @!P0 BREAK.RELIABLE B2 ;  /* 0x0000000000028942 */ /* 0x000fea0003800100 */
[----:B------:R-:W-:Y:S05]  /*1a90*/  @!P0 BRA `(.L_x_39) ;  /* 0x00000000004c8947 */ /* 0x000fea0003800000 */
.L_x_41:
[----:B------:R-:W-:Y:S05]  /*1aa0*/  BSYNC.RELIABLE B2 ;  /* 0x0000000000027941 */ /* 0x000fea0003800100 */
.L_x_40:
[----:B------:R-:W0:Y:S01]  /*1ab0*/  LDS.128 R4, [R3+-0x10] ;  /* 0xfffff00003047984 */ /* 0x000e220000000c00 */
[----:B------:R-:W-:Y:S02]  /*1ac0*/  IADD3 R20, PT, PT, R20, 0x4, RZ ;  /* 0x0000000414147810 */ /* 0x000fe40007ffe0ff */
[----:B------:R-:W-:Y:S01]  /*1ad0*/  IADD3 R12, P1, PT, R24, 0x20, RZ ;  /* 0x00000020180c7810 */ /* 0x000fe20007f3e0ff */
[----:B------:R1:W2:Y:S01]  /*1ae0*/  LDS.128 R8, [R3] ;  /* 0x0000000003087984 */ /* 0x0002a20000000c00 */
[----:B------:R-:W-:-:S03]  /*1af0*/  ISETP.NE.AND P0, PT, R20, RZ, PT ;  /* 0x000000ff1400720c */ /* 0x000fc60003f05270 */
[----:B------:R-:W-:Y:S02]  /*1b00*/  IMAD.X R13, RZ, RZ, R25, P1 ;  /* 0x000000ffff0d7224 */ /* 0x000fe400008e0619 */
[----:B-1----:R-:W-:Y:S01]  /*1b10*/  VIADD R3, R3, 0x20 ;  /* 0x0000002003037836 */ /* 0x002fe20000000000 */
[----:B0-----:R-:W-:Y:S04]  /*1b20*/  STG.E desc[UR6][R24.64+-0x10], R4 ;  /* 0xfffff00418007986 */ /* 0x001fe8000c101906 */
[----:B------:R-:W-:Y:S04]  /*1b30*/  STG.E desc[UR6][R24.64+-0xc], R5 ;  /* 0xfffff40518007986 */ /* 0x000fe8000c101906 */
[----:B------:R-:W-:Y:S04]  /*1b40*/  STG.E desc[UR6][R24.64+-0x8], R6 ;  /* 0xfffff80618007986 */ /* 0x000fe8000c101906 */
[----:B------:R-:W-:Y:S04]  /*1b50*/  STG.E desc[UR6][R24.64+-0x4], R7 ;  /* 0xfffffc0718007986 */ /* 0x000fe8000c101906 */
[----:B--2---:R-:W-:Y:S04]  /*1b60*/  STG.E desc[UR6][R24.64], R8 ;  /* 0x0000000818007986 */ /* 0x004fe8000c101906 */
[----:B------:R-:W-:Y:S04]  /*1b70*/  STG.E desc[UR6][R24.64+0x4], R9 ;  /* 0x0000040918007986 */ /* 0x000fe8000c101906 */
[----:B------:R-:W-:Y:S04]  /*1b80*/  STG.E desc[UR6][R24.64+0x8], R10 ;  /* 0x0000080a18007986 */ /* 0x000fe8000c101906 */
[----:B------:R0:W-:Y:S02]  /*1b90*/  STG.E desc[UR6][R24.64+0xc], R11 ;  /* 0x00000c0b18007986 */ /* 0x0001e4000c101906 */
[----:B0-----:R-:W-:Y:S01]  /*1ba0*/  MOV R24, R12 ;  /* 0x0000000c00187202 */ /* 0x001fe20000000f00 */
[----:B------:R-:W-:Y:S01]  /*1bb0*/  IMAD.MOV.U32 R25, RZ, RZ, R13 ;  /* 0x000000ffff197224 */ /* 0x000fe200078e000d */
[----:B------:R-:W-:Y:S06]  /*1bc0*/  @P0 BRA `(.L_x_40) ;  /* 0xfffffffc00b80947 */ /* 0x000fec000383ffff */
.L_x_39:
[----:B------:R-:W-:Y:S05]  /*1bd0*/  BSYNC.RECONVERGENT B1 ;  /* 0x0000000000017941 */ /* 0x000fea0003800200 */
.L_x_38:
[----:B------:R-:W-:-:S13]  /*1be0*/  ISETP.NE.AND P0, PT, R2, RZ, PT ;  /* 0x000000ff0200720c */ /* 0x000fda0003f05270 */
[----:B------:R-:W-:Y:S05]  /*1bf0*/  @!P0 BRA `(.L_x_37) ;  /* 0x0000000000608947 */ /* 0x000fea0003800000 */
[----:B------:R-:W0:Y:S01]  /*1c00*/  S2UR UR5, SR_CgaCtaId ;  /* 0x00000000000579c3 */ /* 0x000e220000008800 */
[----:B------:R-:W1:Y:S01]  /*1c10*/  LDCU.64 UR8, c[0x0][0x3a0] ;  /* 0x00007400ff0877ac */ /* 0x000e620008000a00 */
[----:B------:R-:W-:Y:S01]  /*1c20*/  IADD3 R7, P0, PT, R23, R21, RZ ;  /* 0x0000001517077210 */ /* 0x000fe20007f1e0ff */
[----:B------:R-:W-:-:S04]  /*1c30*/  UMOV UR4, 0x400 ;  /* 0x0000040000047882 */ /* 0x000fc80000000000 */
[----:B------:R-:W-:Y:S01]  /*1c40*/  IMAD.X R0, RZ, RZ, R0, P0 ;  /* 0x000000ffff007224 */ /* 0x000fe200000e0600 */
[----:B-1----:R-:W-:-:S04]  /*1c50*/  LEA R6, P1, R7, UR8, 0x3 ;  /* 0x0000000807067c11 */ /* 0x002fc8000f8218ff */
[----:B------:R-:W-:Y:S01]  /*1c60*/  IADD3 R6, P0, PT, R6, 0x4, RZ ;  /* 0x0000000406067810 */ /* 0x000fe20007f1e0ff */
[----:B0-----:R-:W-:Y:S01]  /*1c70*/  ULEA UR4, UR5, UR4, 0x18 ;  /* 0x0000000405047291 */ /* 0x001fe2000f8ec0ff */
[----:B------:R-:W-:Y:S02]  /*1c80*/  LEA.HI.X R7, R7, UR9, R0, 0x3, P1 ;  /* 0x0000000907077c11 */ /* 0x000fe400088f1c00 */
[----:B------:R-:W-:-:S03]  /*1c90*/  IADD3 R0, PT, PT, -R2, RZ, RZ ;  /* 0x000000ff02007210 */ /* 0x000fc60007ffe1ff */
[----:B------:R-:W-:Y:S01]  /*1ca0*/  LEA R21, R21, UR4, 0x3 ;  /* 0x0000000415157c11 */ /* 0x000fe2000f8e18ff */
[----:B------:R-:W-:-:S04]  /*1cb0*/  IMAD.X R7, RZ, RZ, R7, P0 ;  /* 0x000000ffff077224 */ /* 0x000fc800000e0607 */
[----:B------:R-:W-:-:S07]  /*1cc0*/  VIADD R21, R21, 0x2000 ;  /* 0x0000200015157836 */ /* 0x000fce0000000000 */
.L_x_47:
[----:B--2---:R0:W1:Y:S01]  /*1cd0*/  LDS.64 R4, [R21] ;  /* 0x0000000015047984 */ /* 0x0040620000000a00 */
[----:B------:R-:W-:Y:S01]  /*1ce0*/  MOV R2, R6 ;  /* 0x0000000600027202 */ /* 0x000fe20000000f00 */
[----:B------:R-:W-:Y:S02]  /*1cf0*/  IMAD.MOV.U32 R3, RZ, RZ, R7 ;  /* 0x000000ffff037224 */ /* 0x000fe400078e0007 */
[----:B------:R-:W-:Y:S01]  /*1d00*/  VIADD R0, R0, 0x1 ;  /* 0x0000000100007836 */ /* 0x000fe20000000000 */
[----:B------:R-:W-:Y:S01]  /*1d10*/  IADD3 R6, P1, PT, R2, 0x8, RZ ;  /* 0x0000000802067810 */ /* 0x000fe20007f3e0ff */
[----:B0-----:R-:W-:-:S03]  /*1d20*/  VIADD R21, R21, 0x8 ;  /* 0x0000000815157836 */ /* 0x001fc60000000000 */
[----:B------:R-:W-:Y:S02]  /*1d30*/  ISETP.NE.AND P0, PT, R0, RZ, PT ;  /* 0x000000ff0000720c */ /* 0x000fe40003f05270 */
[----:B------:R-:W-:Y:S01]  /*1d40*/  IADD3.X R7, PT, PT, RZ, R3, RZ, P1, !PT ;  /* 0x00000003ff077210 */ /* 0x000fe20000ffe4ff */
[----:B-1----:R2:W-:Y:S04]  /*1d50*/  STG.E desc[UR6][R2.64+-0x4], R4 ;  /* 0xfffffc0402007986 */ /* 0x0025e8000c101906 */
[----:B------:R2:W-:Y:S06]  /*1d60*/  STG.E desc[UR6][R2.64], R5 ;  /* 0x0000000502007986 */ /* 0x0005ec000c101906 */
[----:B------:R-:W-:Y:S05]  /*1d70*/  @P0 BRA `(.L_x_47) ;  /* 0xfffffffc00d40947 */ /* 0x000fea000383ffff */
.L_x_37:
[----:B------:R-:W-:Y:S05]  /*1d80*/  BSYNC.RECONVERGENT B0 ;  /* 0x0000000000007941 */ /* 0x000fea0003800200 */
.L_x_36:
[----:B------:R-:W-:Y:S05]  /*1d90*/  WARPSYNC.ALL ;  /* 0x0000000000007948 */ /* 0x000fea0003800000 */
[----:B------:R-:W-:Y:S01]  /*1da0*/  STG.E desc[UR6][R26.64], R22 ;  /* 0x000000161a007986 */ /* 0x000fe2000c101906 */
[----:B------:R-:W-:Y:S05]  /*1db0*/  EXIT ;  /* 0x000000000000794d */ /* 0x000fea0003800000 */
.L_x_48:
[----:B------:R-:W-:-:S00]  /*1dc0*/  BRA `(.L_x_48) ;  /* 0xfffffffc00fc7947 */ /* 0x000fc0000383ffff */
[----:B------:R-:W-:-:S00]  /*1dd0*/  NOP ;  /* 0x0000000000007918 */ /* 0x000fc00000000000 */
        /* <DEDUP_REMOVED lines=10> */
.L_x_49:


//--------------------- .nv.shared._Z21processPolygonsKernel17DevicePolygonDataS_ffiif --------------------------
	.section	.nv.shared._Z21processPolygonsKernel17DevicePolygonDataS_ffiif,"aw",@nobits
	.sectionflags	@""
	.align	16
	.zero		1024


//--------------------- .nv.shared.reserved.0     --------------------------
	.section	.nv.shared.reserved.0,"aw",@nobits
	.weak		__nv_reservedSMEM_offset_0_alias
	.size		__nv_reservedSMEM_offset_0_alias, 0, 64
	.other		__nv_reservedSMEM_offset_0_alias,@"STO_CUDA_RESERVED_SHARED STV_DEFAULT"
__nv_reservedSMEM_offset_0_alias:
	.zero		0
	.zero		64


//--------------------- .nv.constant0._Z21processPolygonsKernel17DevicePolygonDataS_ffiif --------------------------
	.section	.nv.constant0._Z21processPolygonsKernel17DevicePolygonDataS_ffiif,"a",@progbits
	.sectionflags	@""
	.align	4
.nv.constant0._Z21processPolygonsKernel17DevicePolygonDataS_ffiif:
	.zero		980


//--------------------- SYMBOLS --------------------------

	.type		.nv.reservedSmem.offset0,@object
	.size		.nv.reservedSmem.offset0,0x4
	.type		.nv.reservedSmem.cap,@object
	.size		.nv.reservedSmem.cap,0x4
